	.target	sm_90a

	.elftype	@"ET_EXEC"


//--------------------- .note.nv.tkinfo           --------------------------
	.section	.note.nv.tkinfo,"",@"SHT_NOTE"
	.sectionflags	@"SHF_NOTE_NV_TKINFO"
	.tkinfo
        /*0018*/ 	.word	0x00000002
        /*0030*/ 	.string	""
        /*0030*/ 	.string	"ptxas"
        /*0030*/ 	.string	"Cuda compilation tools, release 13.0, V13.0.88"
        /*0030*/ 	.string	"Build cuda_13.0.r13.0/compiler.36424714_0"
        /*0030*/ 	.string	"-arch sm_90a -m 64 "



//--------------------- .note.nv.cuinfo           --------------------------
	.section	.note.nv.cuinfo,"",@"SHT_NOTE"
	.sectionflags	@"SHF_NOTE_NV_CUINFO"
        /*0018*/ 	.short	0x0002
        /*001a*/ 	.short	0x005a
        /*001c*/ 	.short	0x0082
	.zero		2


//--------------------- .nv.info                  --------------------------
	.section	.nv.info,"",@"SHT_CUDA_INFO"
	.align	4


	//----- nvinfo : EIATTR_REGCOUNT
	.align		4
        /*0000*/ 	.byte	0x04, 0x2f
        /*0002*/ 	.short	(.L_15 - .L_14)
	.align		4
.L_14:
        /*0004*/ 	.word	index@(_ZN7cutlass13device_kernelINS_4gemm6kernel13GemmUniversalIN4cute5tupleIJiiiiEEENS1_10collective13CollectiveMmaINS1_34MainloopSm90TmaGmmaWarpSpecializedILi25ENS5_IJNS4_1CILi1EEESB_SB_EEENS1_35KernelTmaWarpSpecializedCooperativeEEENS5_IJNSA_ILi256EEENSA_ILi32EEESG_EEEaNS5_IJlSB_lEEEaSI_NS4_8TiledMMAINS4_8MMA_AtomIJNS4_4SM904GMMA26MMA_64x32x32_S32S8S8_SS_TNEEEENS4_6LayoutINS5_IJNSA_ILi2EEESB_SB_EEENS5_IJSB_NSA_ILi0EEESS_EEEEENS5_IJNS4_10UnderscoreESV_SV_EEEEENS4_13SM90_TMA_LOADENS4_14ComposedLayoutINS4_7SwizzleILi1ELi4ELi3EEENS4_18smem_ptr_flag_bitsILi8EEENSP_INS5_IJNSA_ILi8EEESG_EEENS5_IJSG_SB_EEEEEEEvNS4_8identityESY_S18_vS19_EENS_8epilogue10collective6detail29Sm90TmaWarpSpecializedAdapterINS1C_15DefaultEpilogueIaSI_SI_NS1B_6thread17LinearCombinationIaLi1EiiLNS1G_9ScaleType4KindE0ELNS_15FloatRoundStyleE2EaEENS1_15EpilogueDefaultEEEEEvvEEEEvNT_6ParamsE)
        /*0008*/ 	.word	0x000000a8


	//----- nvinfo : EIATTR_FRAME_SIZE
	.align		4
.L_15:
        /*000c*/ 	.byte	0x04, 0x11
        /*000e*/ 	.short	(.L_17 - .L_16)
	.align		4
.L_16:
        /*0010*/ 	.word	index@(_ZN7cutlass13device_kernelINS_4gemm6kernel13GemmUniversalIN4cute5tupleIJiiiiEEENS1_10collective13CollectiveMmaINS1_34MainloopSm90TmaGmmaWarpSpecializedILi25ENS5_IJNS4_1CILi1EEESB_SB_EEENS1_35KernelTmaWarpSpecializedCooperativeEEENS5_IJNSA_ILi256EEENSA_ILi32EEESG_EEEaNS5_IJlSB_lEEEaSI_NS4_8TiledMMAINS4_8MMA_AtomIJNS4_4SM904GMMA26MMA_64x32x32_S32S8S8_SS_TNEEEENS4_6LayoutINS5_IJNSA_ILi2EEESB_SB_EEENS5_IJSB_NSA_ILi0EEESS_EEEEENS5_IJNS4_10UnderscoreESV_SV_EEEEENS4_13SM90_TMA_LOADENS4_14ComposedLayoutINS4_7SwizzleILi1ELi4ELi3EEENS4_18smem_ptr_flag_bitsILi8EEENSP_INS5_IJNSA_ILi8EEESG_EEENS5_IJSG_SB_EEEEEEEvNS4_8identityESY_S18_vS19_EENS_8epilogue10collective6detail29Sm90TmaWarpSpecializedAdapterINS1C_15DefaultEpilogueIaSI_SI_NS1B_6thread17LinearCombinationIaLi1EiiLNS1G_9ScaleType4KindE0ELNS_15FloatRoundStyleE2EaEENS1_15EpilogueDefaultEEEEEvvEEEEvNT_6ParamsE)
        /*0014*/ 	.word	0x00000000


	//----- nvinfo : EIATTR_MIN_STACK_SIZE
	.align		4
.L_17:
        /*0018*/ 	.byte	0x04, 0x12
        /*001a*/ 	.short	(.L_19 - .L_18)
	.align		4
.L_18:
        /*001c*/ 	.word	index@(_ZN7cutlass13device_kernelINS_4gemm6kernel13GemmUniversalIN4cute5tupleIJiiiiEEENS1_10collective13CollectiveMmaINS1_34MainloopSm90TmaGmmaWarpSpecializedILi25ENS5_IJNS4_1CILi1EEESB_SB_EEENS1_35KernelTmaWarpSpecializedCooperativeEEENS5_IJNSA_ILi256EEENSA_ILi32EEESG_EEEaNS5_IJlSB_lEEEaSI_NS4_8TiledMMAINS4_8MMA_AtomIJNS4_4SM904GMMA26MMA_64x32x32_S32S8S8_SS_TNEEEENS4_6LayoutINS5_IJNSA_ILi2EEESB_SB_EEENS5_IJSB_NSA_ILi0EEESS_EEEEENS5_IJNS4_10UnderscoreESV_SV_EEEEENS4_13SM90_TMA_LOADENS4_14ComposedLayoutINS4_7SwizzleILi1ELi4ELi3EEENS4_18smem_ptr_flag_bitsILi8EEENSP_INS5_IJNSA_ILi8EEESG_EEENS5_IJSG_SB_EEEEEEEvNS4_8identityESY_S18_vS19_EENS_8epilogue10collective6detail29Sm90TmaWarpSpecializedAdapterINS1C_15DefaultEpilogueIaSI_SI_NS1B_6thread17LinearCombinationIaLi1EiiLNS1G_9ScaleType4KindE0ELNS_15FloatRoundStyleE2EaEENS1_15EpilogueDefaultEEEEEvvEEEEvNT_6ParamsE)
        /*0020*/ 	.word	0x00000000
.L_19:


//--------------------- .nv.compat                --------------------------
	.section	.nv.compat,"",@"SHT_CUDA_COMPAT_INFO"
	.align	4
        /*0000*/ 	.byte	0x02, 0x09, 0x01, 0x00, 0x02, 0x02, 0x04, 0x00, 0x02, 0x05, 0x05, 0x00, 0x03, 0x07, 0x01, 0x01
        /*0010*/ 	.byte	0x02, 0x03, 0x01, 0x00, 0x02, 0x06, 0x01, 0x00, 0x04, 0x0b, 0x08, 0x00, 0x00, 0x00, 0x00, 0x00
        /*0020*/ 	.byte	0x00, 0x00, 0x00, 0x00


//--------------------- .nv.info._ZN7cutlass13device_kernelINS_4gemm6kernel13GemmUniversalIN4cute5tupleIJiiiiEEENS1_10collective13CollectiveMmaINS1_34MainloopSm90TmaGmmaWarpSpecializedILi25ENS5_IJNS4_1CILi1EEESB_SB_EEENS1_35KernelTmaWarpSpecializedCooperativeEEENS5_IJNSA_ILi256EEENSA_ILi32EEESG_EEEaNS5_IJlSB_lEEEaSI_NS4_8TiledMMAINS4_8MMA_AtomIJNS4_4SM904GMMA26MMA_64x32x32_S32S8S8_SS_TNEEEENS4_6LayoutINS5_IJNSA_ILi2EEESB_SB_EEENS5_IJSB_NSA_ILi0EEESS_EEEEENS5_IJNS4_10UnderscoreESV_SV_EEEEENS4_13SM90_TMA_LOADENS4_14ComposedLayoutINS4_7SwizzleILi1ELi4ELi3EEENS4_18smem_ptr_flag_bitsILi8EEENSP_INS5_IJNSA_ILi8EEESG_EEENS5_IJSG_SB_EEEEEEEvNS4_8identityESY_S18_vS19_EENS_8epilogue10collective6detail29Sm90TmaWarpSpecializedAdapterINS1C_15DefaultEpilogueIaSI_SI_NS1B_6thread17LinearCombinationIaLi1EiiLNS1G_9ScaleType4KindE0ELNS_15FloatRoundStyleE2EaEENS1_15EpilogueDefaultEEEEEvvEEEEvNT_6ParamsE --------------------------
	.section	.nv.info._ZN7cutlass13device_kernelINS_4gemm6kernel13GemmUniversalIN4cute5tupleIJiiiiEEENS1_10collective13CollectiveMmaINS1_34MainloopSm90TmaGmmaWarpSpecializedILi25ENS5_IJNS4_1CILi1EEESB_SB_EEENS1_35KernelTmaWarpSpecializedCooperativeEEENS5_IJNSA_ILi256EEENSA_ILi32EEESG_EEEaNS5_IJlSB_lEEEaSI_NS4_8TiledMMAINS4_8MMA_AtomIJNS4_4SM904GMMA26MMA_64x32x32_S32S8S8_SS_TNEEEENS4_6LayoutINS5_IJNSA_ILi2EEESB_SB_EEENS5_IJSB_NSA_ILi0EEESS_EEEEENS5_IJNS4_10UnderscoreESV_SV_EEEEENS4_13SM90_TMA_LOADENS4_14ComposedLayoutINS4_7SwizzleILi1ELi4ELi3EEENS4_18smem_ptr_flag_bitsILi8EEENSP_INS5_IJNSA_ILi8EEESG_EEENS5_IJSG_SB_EEEEEEEvNS4_8identityESY_S18_vS19_EENS_8epilogue10collective6detail29Sm90TmaWarpSpecializedAdapterINS1C_15DefaultEpilogueIaSI_SI_NS1B_6thread17LinearCombinationIaLi1EiiLNS1G_9ScaleType4KindE0ELNS_15FloatRoundStyleE2EaEENS1_15EpilogueDefaultEEEEEvvEEEEvNT_6ParamsE,"",@"SHT_CUDA_INFO"
	.sectionflags	@""
	.align	4


	//----- nvinfo : EIATTR_CUDA_API_VERSION
	.align		4
        /*0000*/ 	.byte	0x04, 0x37
        /*0002*/ 	.short	(.L_21 - .L_20)
.L_20:
        /*0004*/ 	.word	0x00000082


	//----- nvinfo : EIATTR_KPARAM_INFO
	.align		4
.L_21:
        /*0008*/ 	.byte	0x04, 0x17
        /*000a*/ 	.short	(.L_23 - .L_22)
.L_22:
        /*000c*/ 	.word	0x00000000
        /*0010*/ 	.short	0x0000
        /*0012*/ 	.short	0x0070
        /*0014*/ 	.byte	0x00, 0xf0, 0x01, 0x10


	//----- nvinfo : EIATTR_SPARSE_MMA_MASK
	.align		4
.L_23:
        /*0018*/ 	.byte	0x03, 0x50
        /*001a*/ 	.short	0x0000


	//----- nvinfo : EIATTR_MAXREG_COUNT
	.align		4
        /*001c*/ 	.byte	0x03, 0x1b
        /*001e*/ 	.short	0x00a8


	//----- nvinfo : EIATTR_NUM_BARRIERS
	.align		4
        /*0020*/ 	.byte	0x02, 0x4c
        /*0022*/ 	.byte	0x01
	.zero		1


	//----- nvinfo : EIATTR_EXTERNS
	.align		4
        /*0024*/ 	.byte	0x04, 0x0f
        /*0026*/ 	.short	(.L_25 - .L_24)


	//   ....[0]....
	.align		4
.L_24:
        /*0028*/ 	.word	index@(__assertfail)


	//----- nvinfo : EIATTR_MERCURY_ISA_VERSION
	.align		4
.L_25:
        /*002c*/ 	.byte	0x03, 0x5f
        /*002e*/ 	.short	0x0101


	//----- nvinfo : EIATTR_INT_WARP_WIDE_INSTR_OFFSETS
	.align		4
        /*0030*/ 	.byte	0x04, 0x31
        /*0032*/ 	.short	(.L_27 - .L_26)


	//   ....[0]....
.L_26:
        /*0034*/ 	.word	0x00000680


	//   ....[1]....
        /*0038*/ 	.word	0x000006b0


	//   ....[2]....
        /*003c*/ 	.word	0x00000790


	//----- nvinfo : EIATTR_COOP_GROUP_MASK_REGIDS
	.align		4
.L_27:
        /*0040*/ 	.byte	0x04, 0x29
        /*0042*/ 	.short	(.L_29 - .L_28)


	//   ....[0]....
.L_28:
        /*0044*/ 	.word	0xffffffff


	//   ....[1]....
        /*0048*/ 	.word	0xffffffff


	//   ....[2]....
        /*004c*/ 	.word	0xffffffff


	//   ....[3]....
        /*0050*/ 	.word	0xffffffff


	//   ....[4]....
        /*0054*/ 	.word	0xffffffff


	//----- nvinfo : EIATTR_COOP_GROUP_INSTR_OFFSETS
	.align		4
.L_29:
        /*0058*/ 	.byte	0x04, 0x28
        /*005a*/ 	.short	(.L_31 - .L_30)


	//   ....[0]....
.L_30:
        /*005c*/ 	.word	0x00000060


	//   ....[1]....
        /*0060*/ 	.word	0x00000070


	//   ....[2]....
        /*0064*/ 	.word	0x00000130


	//   ....[3]....
        /*0068*/ 	.word	0x00000590


	//   ....[4]....
        /*006c*/ 	.word	0x00001230


	//----- nvinfo : EIATTR_REG_RECONFIG
	.align		4
.L_31:
        /*0070*/ 	.byte	0x01, 0x54
	.zero		2


	//----- nvinfo : EIATTR_SYSCALL_OFFSETS
	.align		4
        /*0074*/ 	.byte	0x04, 0x46
        /*0076*/ 	.short	(.L_33 - .L_32)


	//   ....[0]....
.L_32:
        /*0078*/ 	.word	0x00001400


	//----- nvinfo : EIATTR_MBARRIER_INSTR_OFFSETS
	.align		4
.L_33:
        /*007c*/ 	.byte	0x04, 0x39
        /*007e*/ 	.short	(.L_35 - .L_34)


	//   ....[0]....
.L_34:
        /*0080*/ 	.word	0x00000250
        /*0084*/ 	.word	0x000000ff
        /*0088*/ 	.word	0x00000000
        /*008c*/ 	.short	0x0100
        /*008e*/ 	.byte	0x08
	.zero		1


	//   ....[1]....
        /*0090*/ 	.word	0x00000260
        /*0094*/ 	.word	0x000000ff
        /*0098*/ 	.word	0x000000c8
        /*009c*/ 	.short	0x0100
        /*009e*/ 	.byte	0x08
	.zero		1


	//   ....[2]....
        /*00a0*/ 	.word	0x00000270
        /*00a4*/ 	.word	0x000000ff
        /*00a8*/ 	.word	0x00000008
        /*00ac*/ 	.short	0x0100
        /*00ae*/ 	.byte	0x08
	.zero		1


	//   ....[3]....
        /*00b0*/ 	.word	0x00000280
        /*00b4*/ 	.word	0x000000ff
        /*00b8*/ 	.word	0x000000d0
        /*00bc*/ 	.short	0x0100
        /*00be*/ 	.byte	0x08
	.zero		1


	//   ....[4]....
        /*00c0*/ 	.word	0x00000290
        /*00c4*/ 	.word	0x000000ff
        /*00c8*/ 	.word	0x00000010
        /*00cc*/ 	.short	0x0100
        /*00ce*/ 	.byte	0x08
	.zero		1


	//   ....[5]....
        /*00d0*/ 	.word	0x000002a0
        /*00d4*/ 	.word	0x000000ff
        /*00d8*/ 	.word	0x000000d8
        /*00dc*/ 	.short	0x0100
        /*00de*/ 	.byte	0x08
	.zero		1


	//   ....[6]....
        /*00e0*/ 	.word	0x000002b0
        /*00e4*/ 	.word	0x000000ff
        /*00e8*/ 	.word	0x00000018
        /*00ec*/ 	.short	0x0100
        /*00ee*/ 	.byte	0x08
	.zero		1


	//   ....[7]....
        /*00f0*/ 	.word	0x000002c0
        /*00f4*/ 	.word	0x000000ff
        /*00f8*/ 	.word	0x000000e0
        /*00fc*/ 	.short	0x0100
        /*00fe*/ 	.byte	0x08
	.zero		1


	//   ....[8]....
        /*0100*/ 	.word	0x000002d0
        /*0104*/ 	.word	0x000000ff
        /*0108*/ 	.word	0x00000020
        /*010c*/ 	.short	0x0100
        /*010e*/ 	.byte	0x08
	.zero		1


	//   ....[9]....
        /*0110*/ 	.word	0x000002e0
        /*0114*/ 	.word	0x000000ff
        /*0118*/ 	.word	0x000000e8
        /*011c*/ 	.short	0x0100
        /*011e*/ 	.byte	0x08
	.zero		1


	//   ....[10]....
        /*0120*/ 	.word	0x000002f0
        /*0124*/ 	.word	0x000000ff
        /*0128*/ 	.word	0x00000028
        /*012c*/ 	.short	0x0100
        /*012e*/ 	.byte	0x08
	.zero		1


	//   ....[11]....
        /*0130*/ 	.word	0x00000300
        /*0134*/ 	.word	0x000000ff
        /*0138*/ 	.word	0x000000f0
        /*013c*/ 	.short	0x0100
        /*013e*/ 	.byte	0x08
	.zero		1


	//   ....[12]....
        /*0140*/ 	.word	0x00000310
        /*0144*/ 	.word	0x000000ff
        /*0148*/ 	.word	0x00000030
        /*014c*/ 	.short	0x0100
        /*014e*/ 	.byte	0x08
	.zero		1


	//   ....[13]....
        /*0150*/ 	.word	0x00000320
        /*0154*/ 	.word	0x000000ff
        /*0158*/ 	.word	0x000000f8
        /*015c*/ 	.short	0x0100
        /*015e*/ 	.byte	0x08
	.zero		1


	//   ....[14]....
        /*0160*/ 	.word	0x00000330
        /*0164*/ 	.word	0x000000ff
        /*0168*/ 	.word	0x00000038
        /*016c*/ 	.short	0x0100
        /*016e*/ 	.byte	0x08
	.zero		1


	//   ....[15]....
        /*0170*/ 	.word	0x00000340
        /*0174*/ 	.word	0x000000ff
        /*0178*/ 	.word	0x00000100
        /*017c*/ 	.short	0x0100
        /*017e*/ 	.byte	0x08
	.zero		1


	//   ....[16]....
        /*0180*/ 	.word	0x00000350
        /*0184*/ 	.word	0x000000ff
        /*0188*/ 	.word	0x00000040
        /*018c*/ 	.short	0x0100
        /*018e*/ 	.byte	0x08
	.zero		1


	//   ....[17]....
        /*0190*/ 	.word	0x00000360
        /*0194*/ 	.word	0x000000ff
        /*0198*/ 	.word	0x00000108
        /*019c*/ 	.short	0x0100
        /*019e*/ 	.byte	0x08
	.zero		1


	//   ....[18]....
        /*01a0*/ 	.word	0x00000370
        /*01a4*/ 	.word	0x000000ff
        /*01a8*/ 	.word	0x00000048
        /*01ac*/ 	.short	0x0100
        /*01ae*/ 	.byte	0x08
	.zero		1


	//   ....[19]....
        /*01b0*/ 	.word	0x00000380
        /*01b4*/ 	.word	0x000000ff
        /*01b8*/ 	.word	0x00000110
        /*01bc*/ 	.short	0x0100
        /*01be*/ 	.byte	0x08
	.zero		1


	//   ....[20]....
        /*01c0*/ 	.word	0x00000390
        /*01c4*/ 	.word	0x000000ff
        /*01c8*/ 	.word	0x00000050
        /*01cc*/ 	.short	0x0100
        /*01ce*/ 	.byte	0x08
	.zero		1


	//   ....[21]....
        /*01d0*/ 	.word	0x000003a0
        /*01d4*/ 	.word	0x000000ff
        /*01d8*/ 	.word	0x00000118
        /*01dc*/ 	.short	0x0100
        /*01de*/ 	.byte	0x08
	.zero		1


	//   ....[22]....
        /*01e0*/ 	.word	0x000003b0
        /*01e4*/ 	.word	0x000000ff
        /*01e8*/ 	.word	0x00000058
        /*01ec*/ 	.short	0x0100
        /*01ee*/ 	.byte	0x08
	.zero		1


	//   ....[23]....
        /*01f0*/ 	.word	0x000003c0
        /*01f4*/ 	.word	0x000000ff
        /*01f8*/ 	.word	0x00000120
        /*01fc*/ 	.short	0x0100
        /*01fe*/ 	.byte	0x08
	.zero		1


	//   ....[24]....
        /*0200*/ 	.word	0x000003d0
        /*0204*/ 	.word	0x000000ff
        /*0208*/ 	.word	0x00000060
        /*020c*/ 	.short	0x0100
        /*020e*/ 	.byte	0x08
	.zero		1


	//   ....[25]....
        /*0210*/ 	.word	0x000003e0
        /*0214*/ 	.word	0x000000ff
        /*0218*/ 	.word	0x00000128
        /*021c*/ 	.short	0x0100
        /*021e*/ 	.byte	0x08
	.zero		1


	//   ....[26]....
        /*0220*/ 	.word	0x000003f0
        /*0224*/ 	.word	0x000000ff
        /*0228*/ 	.word	0x00000068
        /*022c*/ 	.short	0x0100
        /*022e*/ 	.byte	0x08
	.zero		1


	//   ....[27]....
        /*0230*/ 	.word	0x00000400
        /*0234*/ 	.word	0x000000ff
        /*0238*/ 	.word	0x00000130
        /*023c*/ 	.short	0x0100
        /*023e*/ 	.byte	0x08
	.zero		1


	//   ....[28]....
        /*0240*/ 	.word	0x00000410
        /*0244*/ 	.word	0x000000ff
        /*0248*/ 	.word	0x00000070
        /*024c*/ 	.short	0x0100
        /*024e*/ 	.byte	0x08
	.zero		1


	//   ....[29]....
        /*0250*/ 	.word	0x00000420
        /*0254*/ 	.word	0x000000ff
        /*0258*/ 	.word	0x00000138
        /*025c*/ 	.short	0x0100
        /*025e*/ 	.byte	0x08
	.zero		1


	//   ....[30]....
        /*0260*/ 	.word	0x00000430
        /*0264*/ 	.word	0x000000ff
        /*0268*/ 	.word	0x00000078
        /*026c*/ 	.short	0x0100
        /*026e*/ 	.byte	0x08
	.zero		1


	//   ....[31]....
        /*0270*/ 	.word	0x00000440
        /*0274*/ 	.word	0x000000ff
        /*0278*/ 	.word	0x00000140
        /*027c*/ 	.short	0x0100
        /*027e*/ 	.byte	0x08
	.zero		1


	//   ....[32]....
        /*0280*/ 	.word	0x00000450
        /*0284*/ 	.word	0x000000ff
        /*0288*/ 	.word	0x00000080
        /*028c*/ 	.short	0x0100
        /*028e*/ 	.byte	0x08
	.zero		1


	//   ....[33]....
        /*0290*/ 	.word	0x00000460
        /*0294*/ 	.word	0x000000ff
        /*0298*/ 	.word	0x00000148
        /*029c*/ 	.short	0x0100
        /*029e*/ 	.byte	0x08
	.zero		1


	//   ....[34]....
        /*02a0*/ 	.word	0x00000470
        /*02a4*/ 	.word	0x000000ff
        /*02a8*/ 	.word	0x00000088
        /*02ac*/ 	.short	0x0100
        /*02ae*/ 	.byte	0x08
	.zero		1


	//   ....[35]....
        /*02b0*/ 	.word	0x00000480
        /*02b4*/ 	.word	0x000000ff
        /*02b8*/ 	.word	0x00000150
        /*02bc*/ 	.short	0x0100
        /*02be*/ 	.byte	0x08
	.zero		1


	//   ....[36]....
        /*02c0*/ 	.word	0x00000490
        /*02c4*/ 	.word	0x000000ff
        /*02c8*/ 	.word	0x00000090
        /*02cc*/ 	.short	0x0100
        /*02ce*/ 	.byte	0x08
	.zero		1


	//   ....[37]....
        /*02d0*/ 	.word	0x000004a0
        /*02d4*/ 	.word	0x000000ff
        /*02d8*/ 	.word	0x00000158
        /*02dc*/ 	.short	0x0100
        /*02de*/ 	.byte	0x08
	.zero		1


	//   ....[38]....
        /*02e0*/ 	.word	0x000004b0
        /*02e4*/ 	.word	0x000000ff
        /*02e8*/ 	.word	0x00000098
        /*02ec*/ 	.short	0x0100
        /*02ee*/ 	.byte	0x08
	.zero		1


	//   ....[39]....
        /*02f0*/ 	.word	0x000004c0
        /*02f4*/ 	.word	0x000000ff
        /*02f8*/ 	.word	0x00000160
        /*02fc*/ 	.short	0x0100
        /*02fe*/ 	.byte	0x08
	.zero		1


	//   ....[40]....
        /*0300*/ 	.word	0x000004d0
        /*0304*/ 	.word	0x000000ff
        /*0308*/ 	.word	0x000000a0
        /*030c*/ 	.short	0x0100
        /*030e*/ 	.byte	0x08
	.zero		1


	//   ....[41]....
        /*0310*/ 	.word	0x000004e0
        /*0314*/ 	.word	0x000000ff
        /*0318*/ 	.word	0x00000168
        /*031c*/ 	.short	0x0100
        /*031e*/ 	.byte	0x08
	.zero		1


	//   ....[42]....
        /*0320*/ 	.word	0x000004f0
        /*0324*/ 	.word	0x000000ff
        /*0328*/ 	.word	0x000000a8
        /*032c*/ 	.short	0x0100
        /*032e*/ 	.byte	0x08
	.zero		1


	//   ....[43]....
        /*0330*/ 	.word	0x00000500
        /*0334*/ 	.word	0x000000ff
        /*0338*/ 	.word	0x00000170
        /*033c*/ 	.short	0x0100
        /*033e*/ 	.byte	0x08
	.zero		1


	//   ....[44]....
        /*0340*/ 	.word	0x00000510
        /*0344*/ 	.word	0x000000ff
        /*0348*/ 	.word	0x000000b0
        /*034c*/ 	.short	0x0100
        /*034e*/ 	.byte	0x08
	.zero		1


	//   ....[45]....
        /*0350*/ 	.word	0x00000520
        /*0354*/ 	.word	0x000000ff
        /*0358*/ 	.word	0x00000178
        /*035c*/ 	.short	0x0100
        /*035e*/ 	.byte	0x08
	.zero		1


	//   ....[46]....
        /*0360*/ 	.word	0x00000530
        /*0364*/ 	.word	0x000000ff
        /*0368*/ 	.word	0x000000b8
        /*036c*/ 	.short	0x0100
        /*036e*/ 	.byte	0x08
	.zero		1


	//   ....[47]....
        /*0370*/ 	.word	0x00000540
        /*0374*/ 	.word	0x000000ff
        /*0378*/ 	.word	0x00000180
        /*037c*/ 	.short	0x0100
        /*037e*/ 	.byte	0x08
	.zero		1


	//   ....[48]....
        /*0380*/ 	.word	0x00000550
        /*0384*/ 	.word	0x000000ff
        /*0388*/ 	.word	0x000000c0
        /*038c*/ 	.short	0x0100
        /*038e*/ 	.byte	0x08
	.zero		1


	//   ....[49]....
        /*0390*/ 	.word	0x00000560
        /*0394*/ 	.word	0x000000ff
        /*0398*/ 	.word	0x00000188
        /*039c*/ 	.short	0x0100
        /*039e*/ 	.byte	0x08
	.zero		1


	//   ....[50]....
        /*03a0*/ 	.word	0x00000800
        /*03a4*/ 	.word	0x000000ff
        /*03a8*/ 	.word	0x000001a0
        /*03ac*/ 	.short	0x0100
        /*03ae*/ 	.byte	0x06
	.zero		1


	//   ....[51]....
        /*03b0*/ 	.word	0x00000860
        /*03b4*/ 	.word	0x000000ff
        /*03b8*/ 	.word	0x000001a8
        /*03bc*/ 	.short	0x0100
        /*03be*/ 	.byte	0x06
	.zero		1


	//   ....[52]....
        /*03c0*/ 	.word	0x000014d0
        /*03c4*/ 	.word	0x00000003
        /*03c8*/ 	.word	0x00000000
        /*03cc*/ 	.short	0x010a
        /*03ce*/ 	.byte	0x3f
	.zero		1


	//   ....[53]....
        /*03d0*/ 	.word	0x00001510
        /*03d4*/ 	.word	0x00000003
        /*03d8*/ 	.word	0x00000000
        /*03dc*/ 	.short	0x010a
        /*03de*/ 	.byte	0x3f
	.zero		1


	//   ....[54]....
        /*03e0*/ 	.word	0x000017c0
        /*03e4*/ 	.word	0x00000005
        /*03e8*/ 	.word	0x00000000
        /*03ec*/ 	.short	0x010a
        /*03ee*/ 	.byte	0x3f
	.zero		1


	//   ....[55]....
        /*03f0*/ 	.word	0x00001800
        /*03f4*/ 	.word	0x00000005
        /*03f8*/ 	.word	0x00000000
        /*03fc*/ 	.short	0x010a
        /*03fe*/ 	.byte	0x3f
	.zero		1


	//   ....[56]....
        /*0400*/ 	.word	0x00001950
        /*0404*/ 	.word	0x00000004
        /*0408*/ 	.word	0x00000000
        /*040c*/ 	.short	0x0101
        /*040e*/ 	.byte	0x3f
	.zero		1


	//   ....[57]....
        /*0410*/ 	.word	0x00001b30
        /*0414*/ 	.word	0x00000000
        /*0418*/ 	.word	0x00000000
        /*041c*/ 	.short	0x0101
        /*041e*/ 	.byte	0x3f
	.zero		1


	//   ....[58]....
        /*0420*/ 	.word	0x00004a40
        /*0424*/ 	.word	0x0000000e
        /*0428*/ 	.word	0x000000c8
        /*042c*/ 	.short	0x010a
        /*042e*/ 	.byte	0x3f
	.zero		1


	//   ....[59]....
        /*0430*/ 	.word	0x00004dc0
        /*0434*/ 	.word	0x00000006
        /*0438*/ 	.word	0x000001a8
        /*043c*/ 	.short	0x0101
        /*043e*/ 	.byte	0x3f
	.zero		1


	//   ....[60]....
        /*0440*/ 	.word	0x000054f0
        /*0444*/ 	.word	0x00000007
        /*0448*/ 	.word	0x00000000
        /*044c*/ 	.short	0x010a
        /*044e*/ 	.byte	0x3f
	.zero		1


	//   ....[61]....
        /*0450*/ 	.word	0x00005570
        /*0454*/ 	.word	0x00000009
        /*0458*/ 	.word	0x00000000
        /*045c*/ 	.short	0x010a
        /*045e*/ 	.byte	0x3f
	.zero		1


	//   ....[62]....
        /*0460*/ 	.word	0x00005600
        /*0464*/ 	.word	0x00000006
        /*0468*/ 	.word	0x00000000
        /*046c*/ 	.short	0x010a
        /*046e*/ 	.byte	0x3f
	.zero		1


	//   ....[63]....
        /*0470*/ 	.word	0x00005690
        /*0474*/ 	.word	0x00000009
        /*0478*/ 	.word	0x00000000
        /*047c*/ 	.short	0x010a
        /*047e*/ 	.byte	0x3f
	.zero		1


	//   ....[64]....
        /*0480*/ 	.word	0x00005720
        /*0484*/ 	.word	0x00000006
        /*0488*/ 	.word	0x00000000
        /*048c*/ 	.short	0x010a
        /*048e*/ 	.byte	0x3f
	.zero		1


	//   ....[65]....
        /*0490*/ 	.word	0x000057b0
        /*0494*/ 	.word	0x00000009
        /*0498*/ 	.word	0x00000000
        /*049c*/ 	.short	0x010a
        /*049e*/ 	.byte	0x3f
	.zero		1


	//   ....[66]....
        /*04a0*/ 	.word	0x00005840
        /*04a4*/ 	.word	0x00000006
        /*04a8*/ 	.word	0x00000000
        /*04ac*/ 	.short	0x010a
        /*04ae*/ 	.byte	0x3f
	.zero		1


	//   ....[67]....
        /*04b0*/ 	.word	0x000058d0
        /*04b4*/ 	.word	0x00000009
        /*04b8*/ 	.word	0x00000000
        /*04bc*/ 	.short	0x010a
        /*04be*/ 	.byte	0x3f
	.zero		1


	//   ....[68]....
        /*04c0*/ 	.word	0x00005960
        /*04c4*/ 	.word	0x00000006
        /*04c8*/ 	.word	0x00000000
        /*04cc*/ 	.short	0x010a
        /*04ce*/ 	.byte	0x3f
	.zero		1


	//   ....[69]....
        /*04d0*/ 	.word	0x000059f0
        /*04d4*/ 	.word	0x00000009
        /*04d8*/ 	.word	0x00000000
        /*04dc*/ 	.short	0x010a
        /*04de*/ 	.byte	0x3f
	.zero		1


	//   ....[70]....
        /*04e0*/ 	.word	0x00005a80
        /*04e4*/ 	.word	0x00000006
        /*04e8*/ 	.word	0x00000000
        /*04ec*/ 	.short	0x010a
        /*04ee*/ 	.byte	0x3f
	.zero		1


	//   ....[71]....
        /*04f0*/ 	.word	0x00005b10
        /*04f4*/ 	.word	0x00000009
        /*04f8*/ 	.word	0x00000000
        /*04fc*/ 	.short	0x010a
        /*04fe*/ 	.byte	0x3f
	.zero		1


	//   ....[72]....
        /*0500*/ 	.word	0x00005ba0
        /*0504*/ 	.word	0x00000006
        /*0508*/ 	.word	0x00000000
        /*050c*/ 	.short	0x010a
        /*050e*/ 	.byte	0x3f
	.zero		1


	//   ....[73]....
        /*0510*/ 	.word	0x00005c30
        /*0514*/ 	.word	0x00000009
        /*0518*/ 	.word	0x00000000
        /*051c*/ 	.short	0x010a
        /*051e*/ 	.byte	0x3f
	.zero		1


	//   ....[74]....
        /*0520*/ 	.word	0x00005cc0
        /*0524*/ 	.word	0x00000006
        /*0528*/ 	.word	0x00000000
        /*052c*/ 	.short	0x010a
        /*052e*/ 	.byte	0x3f
	.zero		1


	//   ....[75]....
        /*0530*/ 	.word	0x00005d50
        /*0534*/ 	.word	0x00000009
        /*0538*/ 	.word	0x00000000
        /*053c*/ 	.short	0x010a
        /*053e*/ 	.byte	0x3f
	.zero		1


	//   ....[76]....
        /*0540*/ 	.word	0x00005de0
        /*0544*/ 	.word	0x00000006
        /*0548*/ 	.word	0x00000000
        /*054c*/ 	.short	0x010a
        /*054e*/ 	.byte	0x3f
	.zero		1


	//   ....[77]....
        /*0550*/ 	.word	0x00005e70
        /*0554*/ 	.word	0x00000009
        /*0558*/ 	.word	0x00000000
        /*055c*/ 	.short	0x010a
        /*055e*/ 	.byte	0x3f
	.zero		1


	//   ....[78]....
        /*0560*/ 	.word	0x00005f00
        /*0564*/ 	.word	0x00000006
        /*0568*/ 	.word	0x00000000
        /*056c*/ 	.short	0x010a
        /*056e*/ 	.byte	0x3f
	.zero		1


	//   ....[79]....
        /*0570*/ 	.word	0x00005f90
        /*0574*/ 	.word	0x00000009
        /*0578*/ 	.word	0x00000000
        /*057c*/ 	.short	0x010a
        /*057e*/ 	.byte	0x3f
	.zero		1


	//   ....[80]....
        /*0580*/ 	.word	0x00006020
        /*0584*/ 	.word	0x00000006
        /*0588*/ 	.word	0x00000000
        /*058c*/ 	.short	0x010a
        /*058e*/ 	.byte	0x3f
	.zero		1


	//   ....[81]....
        /*0590*/ 	.word	0x000060b0
        /*0594*/ 	.word	0x00000009
        /*0598*/ 	.word	0x00000000
        /*059c*/ 	.short	0x010a
        /*059e*/ 	.byte	0x3f
	.zero		1


	//   ....[82]....
        /*05a0*/ 	.word	0x00006140
        /*05a4*/ 	.word	0x00000006
        /*05a8*/ 	.word	0x00000000
        /*05ac*/ 	.short	0x010a
        /*05ae*/ 	.byte	0x3f
	.zero		1


	//   ....[83]....
        /*05b0*/ 	.word	0x000061d0
        /*05b4*/ 	.word	0x00000009
        /*05b8*/ 	.word	0x00000000
        /*05bc*/ 	.short	0x010a
        /*05be*/ 	.byte	0x3f
	.zero		1


	//   ....[84]....
        /*05c0*/ 	.word	0x00006260
        /*05c4*/ 	.word	0x00000003
        /*05c8*/ 	.word	0x00000000
        /*05cc*/ 	.short	0x010a
        /*05ce*/ 	.byte	0x3f
	.zero		1


	//   ....[85]....
        /*05d0*/ 	.word	0x000062c0
        /*05d4*/ 	.word	0x00000003
        /*05d8*/ 	.word	0x00000000
        /*05dc*/ 	.short	0x010a
        /*05de*/ 	.byte	0x3f
	.zero		1


	//   ....[86]....
        /*05e0*/ 	.word	0x00006310
        /*05e4*/ 	.word	0x00000005
        /*05e8*/ 	.word	0x00000000
        /*05ec*/ 	.short	0x010a
        /*05ee*/ 	.byte	0x3f
	.zero		1


	//   ....[87]....
        /*05f0*/ 	.word	0x000063e0
        /*05f4*/ 	.word	0x0000000e
        /*05f8*/ 	.word	0x000000c8
        /*05fc*/ 	.short	0x010a
        /*05fe*/ 	.byte	0x3f
	.zero		1


	//   ....[88]....
        /*0600*/ 	.word	0x000064b0
        /*0604*/ 	.word	0x00000007
        /*0608*/ 	.word	0x00000000
        /*060c*/ 	.short	0x010a
        /*060e*/ 	.byte	0x3f
	.zero		1


	//   ....[89]....
        /*0610*/ 	.word	0x00006500
        /*0614*/ 	.word	0x00000009
        /*0618*/ 	.word	0x00000000
        /*061c*/ 	.short	0x010a
        /*061e*/ 	.byte	0x3f
	.zero		1


	//   ....[90]....
        /*0620*/ 	.word	0x00006550
        /*0624*/ 	.word	0x00000006
        /*0628*/ 	.word	0x00000000
        /*062c*/ 	.short	0x010a
        /*062e*/ 	.byte	0x3f
	.zero		1


	//   ....[91]....
        /*0630*/ 	.word	0x000065a0
        /*0634*/ 	.word	0x00000009
        /*0638*/ 	.word	0x00000000
        /*063c*/ 	.short	0x010a
        /*063e*/ 	.byte	0x3f
	.zero		1


	//   ....[92]....
        /*0640*/ 	.word	0x000065f0
        /*0644*/ 	.word	0x00000006
        /*0648*/ 	.word	0x00000000
        /*064c*/ 	.short	0x010a
        /*064e*/ 	.byte	0x3f
	.zero		1


	//   ....[93]....
        /*0650*/ 	.word	0x00006640
        /*0654*/ 	.word	0x00000009
        /*0658*/ 	.word	0x00000000
        /*065c*/ 	.short	0x010a
        /*065e*/ 	.byte	0x3f
	.zero		1


	//   ....[94]....
        /*0660*/ 	.word	0x00006690
        /*0664*/ 	.word	0x00000006
        /*0668*/ 	.word	0x00000000
        /*066c*/ 	.short	0x010a
        /*066e*/ 	.byte	0x3f
	.zero		1


	//   ....[95]....
        /*0670*/ 	.word	0x000066e0
        /*0674*/ 	.word	0x00000009
        /*0678*/ 	.word	0x00000000
        /*067c*/ 	.short	0x010a
        /*067e*/ 	.byte	0x3f
	.zero		1


	//   ....[96]....
        /*0680*/ 	.word	0x00006730
        /*0684*/ 	.word	0x00000006
        /*0688*/ 	.word	0x00000000
        /*068c*/ 	.short	0x010a
        /*068e*/ 	.byte	0x3f
	.zero		1


	//   ....[97]....
        /*0690*/ 	.word	0x00006780
        /*0694*/ 	.word	0x00000009
        /*0698*/ 	.word	0x00000000
        /*069c*/ 	.short	0x010a
        /*069e*/ 	.byte	0x3f
	.zero		1


	//   ....[98]....
        /*06a0*/ 	.word	0x000067d0
        /*06a4*/ 	.word	0x00000006
        /*06a8*/ 	.word	0x00000000
        /*06ac*/ 	.short	0x010a
        /*06ae*/ 	.byte	0x3f
	.zero		1


	//   ....[99]....
        /*06b0*/ 	.word	0x00006820
        /*06b4*/ 	.word	0x00000009
        /*06b8*/ 	.word	0x00000000
        /*06bc*/ 	.short	0x010a
        /*06be*/ 	.byte	0x3f
	.zero		1


	//   ....[100]....
        /*06c0*/ 	.word	0x00006870
        /*06c4*/ 	.word	0x00000006
        /*06c8*/ 	.word	0x00000000
        /*06cc*/ 	.short	0x010a
        /*06ce*/ 	.byte	0x3f
	.zero		1


	//   ....[101]....
        /*06d0*/ 	.word	0x000068c0
        /*06d4*/ 	.word	0x00000009
        /*06d8*/ 	.word	0x00000000
        /*06dc*/ 	.short	0x010a
        /*06de*/ 	.byte	0x3f
	.zero		1


	//   ....[102]....
        /*06e0*/ 	.word	0x00006910
        /*06e4*/ 	.word	0x00000006
        /*06e8*/ 	.word	0x00000000
        /*06ec*/ 	.short	0x010a
        /*06ee*/ 	.byte	0x3f
	.zero		1


	//   ....[103]....
        /*06f0*/ 	.word	0x00006960
        /*06f4*/ 	.word	0x00000009
        /*06f8*/ 	.word	0x00000000
        /*06fc*/ 	.short	0x010a
        /*06fe*/ 	.byte	0x3f
	.zero		1


	//   ....[104]....
        /*0700*/ 	.word	0x000069b0
        /*0704*/ 	.word	0x00000006
        /*0708*/ 	.word	0x00000000
        /*070c*/ 	.short	0x010a
        /*070e*/ 	.byte	0x3f
	.zero		1


	//   ....[105]....
        /*0710*/ 	.word	0x00006a00
        /*0714*/ 	.word	0x00000009
        /*0718*/ 	.word	0x00000000
        /*071c*/ 	.short	0x010a
        /*071e*/ 	.byte	0x3f
	.zero		1


	//   ....[106]....
        /*0720*/ 	.word	0x00006a50
        /*0724*/ 	.word	0x00000006
        /*0728*/ 	.word	0x00000000
        /*072c*/ 	.short	0x010a
        /*072e*/ 	.byte	0x3f
	.zero		1


	//   ....[107]....
        /*0730*/ 	.word	0x00006aa0
        /*0734*/ 	.word	0x00000009
        /*0738*/ 	.word	0x00000000
        /*073c*/ 	.short	0x010a
        /*073e*/ 	.byte	0x3f
	.zero		1


	//   ....[108]....
        /*0740*/ 	.word	0x00006af0
        /*0744*/ 	.word	0x00000006
        /*0748*/ 	.word	0x00000000
        /*074c*/ 	.short	0x010a
        /*074e*/ 	.byte	0x3f
	.zero		1


	//   ....[109]....
        /*0750*/ 	.word	0x00006b40
        /*0754*/ 	.word	0x00000009
        /*0758*/ 	.word	0x00000000
        /*075c*/ 	.short	0x010a
        /*075e*/ 	.byte	0x3f
	.zero		1


	//   ....[110]....
        /*0760*/ 	.word	0x00006b90
        /*0764*/ 	.word	0x00000006
        /*0768*/ 	.word	0x00000000
        /*076c*/ 	.short	0x010a
        /*076e*/ 	.byte	0x3f
	.zero		1


	//   ....[111]....
        /*0770*/ 	.word	0x00006be0
        /*0774*/ 	.word	0x00000009
        /*0778*/ 	.word	0x00000000
        /*077c*/ 	.short	0x010a
        /*077e*/ 	.byte	0x3f
	.zero		1


	//----- nvinfo : EIATTR_NUM_MBARRIERS
	.align		4
.L_35:
        /*0780*/ 	.byte	0x03, 0x38
        /*0782*/ 	.short	0x0034


	//----- nvinfo : EIATTR_EXIT_INSTR_OFFSETS
	.align		4
        /*0784*/ 	.byte	0x04, 0x1c
        /*0786*/ 	.short	(.L_37 - .L_36)


	//   ....[0]....
.L_36:
        /*0788*/ 	.word	0x000008b0


	//   ....[1]....
        /*078c*/ 	.word	0x00001170


	//   ....[2]....
        /*0790*/ 	.word	0x000040b0


	//   ....[3]....
        /*0794*/ 	.word	0x000046e0


	//   ....[4]....
        /*0798*/ 	.word	0x000062b0


	//----- nvinfo : EIATTR_MAX_THREADS
	.align		4
.L_37:
        /*079c*/ 	.byte	0x04, 0x05
        /*079e*/ 	.short	(.L_39 - .L_38)
.L_38:
        /*07a0*/ 	.word	0x00000180
        /*07a4*/ 	.word	0x00000001
        /*07a8*/ 	.word	0x00000001


	//----- nvinfo : EIATTR_CRS_STACK_SIZE
	.align		4
.L_39:
        /*07ac*/ 	.byte	0x04, 0x1e
        /*07ae*/ 	.short	(.L_41 - .L_40)
.L_40:
        /*07b0*/ 	.word	0x00000000


	//----- nvinfo : EIATTR_CBANK_PARAM_SIZE
	.align		4
.L_41:
        /*07b4*/ 	.byte	0x03, 0x19
        /*07b6*/ 	.short	0x0470


	//----- nvinfo : EIATTR_PARAM_CBANK
	.align		4
        /*07b8*/ 	.byte	0x04, 0x0a
        /*07ba*/ 	.short	(.L_43 - .L_42)
	.align		4
.L_42:
        /*07bc*/ 	.word	index@(.nv.constant0._ZN7cutlass13device_kernelINS_4gemm6kernel13GemmUniversalIN4cute5tupleIJiiiiEEENS1_10collective13CollectiveMmaINS1_34MainloopSm90TmaGmmaWarpSpecializedILi25ENS5_IJNS4_1CILi1EEESB_SB_EEENS1_35KernelTmaWarpSpecializedCooperativeEEENS5_IJNSA_ILi256EEENSA_ILi32EEESG_EEEaNS5_IJlSB_lEEEaSI_NS4_8TiledMMAINS4_8MMA_AtomIJNS4_4SM904GMMA26MMA_64x32x32_S32S8S8_SS_TNEEEENS4_6LayoutINS5_IJNSA_ILi2EEESB_SB_EEENS5_IJSB_NSA_ILi0EEESS_EEEEENS5_IJNS4_10UnderscoreESV_SV_EEEEENS4_13SM90_TMA_LOADENS4_14ComposedLayoutINS4_7SwizzleILi1ELi4ELi3EEENS4_18smem_ptr_flag_bitsILi8EEENSP_INS5_IJNSA_ILi8EEESG_EEENS5_IJSG_SB_EEEEEEEvNS4_8identityESY_S18_vS19_EENS_8epilogue10collective6detail29Sm90TmaWarpSpecializedAdapterINS1C_15DefaultEpilogueIaSI_SI_NS1B_6thread17LinearCombinationIaLi1EiiLNS1G_9ScaleType4KindE0ELNS_15FloatRoundStyleE2EaEENS1_15EpilogueDefaultEEEEEvvEEEEvNT_6ParamsE)
        /*07c0*/ 	.short	0x0210
        /*07c2*/ 	.short	0x0470


	//----- nvinfo : EIATTR_SW_WAR
	.align		4
.L_43:
        /*07c4*/ 	.byte	0x04, 0x36
        /*07c6*/ 	.short	(.L_45 - .L_44)
.L_44:
        /*07c8*/ 	.word	0x00000008
.L_45:


//--------------------- .nv.callgraph             --------------------------
	.section	.nv.callgraph,"",@"SHT_CUDA_CALLGRAPH"
	.align	4
	.sectionentsize	8
	.align		4
        /*0000*/ 	.word	0x00000000
	.align		4
        /*0004*/ 	.word	0xffffffff
	.align		4
        /*0008*/ 	.word	index@(_ZN7cutlass13device_kernelINS_4gemm6kernel13GemmUniversalIN4cute5tupleIJiiiiEEENS1_10collective13CollectiveMmaINS1_34MainloopSm90TmaGmmaWarpSpecializedILi25ENS5_IJNS4_1CILi1EEESB_SB_EEENS1_35KernelTmaWarpSpecializedCooperativeEEENS5_IJNSA_ILi256EEENSA_ILi32EEESG_EEEaNS5_IJlSB_lEEEaSI_NS4_8TiledMMAINS4_8MMA_AtomIJNS4_4SM904GMMA26MMA_64x32x32_S32S8S8_SS_TNEEEENS4_6LayoutINS5_IJNSA_ILi2EEESB_SB_EEENS5_IJSB_NSA_ILi0EEESS_EEEEENS5_IJNS4_10UnderscoreESV_SV_EEEEENS4_13SM90_TMA_LOADENS4_14ComposedLayoutINS4_7SwizzleILi1ELi4ELi3EEENS4_18smem_ptr_flag_bitsILi8EEENSP_INS5_IJNSA_ILi8EEESG_EEENS5_IJSG_SB_EEEEEEEvNS4_8identityESY_S18_vS19_EENS_8epilogue10collective6detail29Sm90TmaWarpSpecializedAdapterINS1C_15DefaultEpilogueIaSI_SI_NS1B_6thread17LinearCombinationIaLi1EiiLNS1G_9ScaleType4KindE0ELNS_15FloatRoundStyleE2EaEENS1_15EpilogueDefaultEEEEEvvEEEEvNT_6ParamsE)
	.align		4
        /*000c*/ 	.word	index@(__assertfail)
	.align		4
        /*0010*/ 	.word	0x00000000
	.align		4
        /*0014*/ 	.word	0xfffffffe
	.align		4
        /*0018*/ 	.word	0x00000000
	.align		4
        /*001c*/ 	.word	0xfffffffd
	.align		4
        /*0020*/ 	.word	0x00000000
	.align		4
        /*0024*/ 	.word	0xfffffffc


//--------------------- .nv.constant4             --------------------------
	.section	.nv.constant4,"a",@progbits
	.align	8
	.align		8
.nv.constant4:
        /*0000*/ 	.dword	__assertfail
	.align		8
        /*0008*/ 	.dword	__unnamed_1
	.align		8
        /*0010*/ 	.dword	_ZN39_INTERNAL_4c6e43e3_4_k_cu_e32caead_62224cuda3std3__45__cpo5beginE
	.align		8
        /*0018*/ 	.dword	_ZN39_INTERNAL_4c6e43e3_4_k_cu_e32caead_62224cuda3std3__45__cpo3endE
	.align		8
        /*0020*/ 	.dword	_ZN39_INTERNAL_4c6e43e3_4_k_cu_e32caead_62224cuda3std3__45__cpo6cbeginE
	.align		8
        /*0028*/ 	.dword	_ZN39_INTERNAL_4c6e43e3_4_k_cu_e32caead_62224cuda3std3__45__cpo4cendE
	.align		8
        /*0030*/ 	.dword	_ZN39_INTERNAL_4c6e43e3_4_k_cu_e32caead_62224cuda3std3__441_GLOBAL__N__4c6e43e3_4_k_cu_e32caead_62226ignoreE
	.align		8
        /*0038*/ 	.dword	_ZN39_INTERNAL_4c6e43e3_4_k_cu_e32caead_62224cuda3std3__419piecewise_constructE
	.align		8
        /*0040*/ 	.dword	_ZN39_INTERNAL_4c6e43e3_4_k_cu_e32caead_62224cuda3std3__48in_placeE
	.align		8
        /*0048*/ 	.dword	_ZN39_INTERNAL_4c6e43e3_4_k_cu_e32caead_62224cuda3std6ranges3__45__cpo4swapE
	.align		8
        /*0050*/ 	.dword	_ZN39_INTERNAL_4c6e43e3_4_k_cu_e32caead_62224cuda3std6ranges3__45__cpo9iter_moveE
	.align		8
        /*0058*/ 	.dword	_ZN39_INTERNAL_4c6e43e3_4_k_cu_e32caead_62224cute7productE
	.align		8
        /*0060*/ 	.dword	_ZN39_INTERNAL_4c6e43e3_4_k_cu_e32caead_62224cute1_E
	.align		8
        /*0068*/ 	.dword	$str$22
	.align		8
        /*0070*/ 	.dword	$str$23


//--------------------- .text._ZN7cutlass13device_kernelINS_4gemm6kernel13GemmUniversalIN4cute5tupleIJiiiiEEENS1_10collective13CollectiveMmaINS1_34MainloopSm90TmaGmmaWarpSpecializedILi25ENS5_IJNS4_1CILi1EEESB_SB_EEENS1_35KernelTmaWarpSpecializedCooperativeEEENS5_IJNSA_ILi256EEENSA_ILi32EEESG_EEEaNS5_IJlSB_lEEEaSI_NS4_8TiledMMAINS4_8MMA_AtomIJNS4_4SM904GMMA26MMA_64x32x32_S32S8S8_SS_TNEEEENS4_6LayoutINS5_IJNSA_ILi2EEESB_SB_EEENS5_IJSB_NSA_ILi0EEESS_EEEEENS5_IJNS4_10UnderscoreESV_SV_EEEEENS4_13SM90_TMA_LOADENS4_14ComposedLayoutINS4_7SwizzleILi1ELi4ELi3EEENS4_18smem_ptr_flag_bitsILi8EEENSP_INS5_IJNSA_ILi8EEESG_EEENS5_IJSG_SB_EEEEEEEvNS4_8identityESY_S18_vS19_EENS_8epilogue10collective6detail29Sm90TmaWarpSpecializedAdapterINS1C_15DefaultEpilogueIaSI_SI_NS1B_6thread17LinearCombinationIaLi1EiiLNS1G_9ScaleType4KindE0ELNS_15FloatRoundStyleE2EaEENS1_15EpilogueDefaultEEEEEvvEEEEvNT_6ParamsE --------------------------
	.section	.text._ZN7cutlass13device_kernelINS_4gemm6kernel13GemmUniversalIN4cute5tupleIJiiiiEEENS1_10collective13CollectiveMmaINS1_34MainloopSm90TmaGmmaWarpSpecializedILi25ENS5_IJNS4_1CILi1EEESB_SB_EEENS1_35KernelTmaWarpSpecializedCooperativeEEENS5_IJNSA_ILi256EEENSA_ILi32EEESG_EEEaNS5_IJlSB_lEEEaSI_NS4_8TiledMMAINS4_8MMA_AtomIJNS4_4SM904GMMA26MMA_64x32x32_S32S8S8_SS_TNEEEENS4_6LayoutINS5_IJNSA_ILi2EEESB_SB_EEENS5_IJSB_NSA_ILi0EEESS_EEEEENS5_IJNS4_10UnderscoreESV_SV_EEEEENS4_13SM90_TMA_LOADENS4_14ComposedLayoutINS4_7SwizzleILi1ELi4ELi3EEENS4_18smem_ptr_flag_bitsILi8EEENSP_INS5_IJNSA_ILi8EEESG_EEENS5_IJSG_SB_EEEEEEEvNS4_8identityESY_S18_vS19_EENS_8epilogue10collective6detail29Sm90TmaWarpSpecializedAdapterINS1C_15DefaultEpilogueIaSI_SI_NS1B_6thread17LinearCombinationIaLi1EiiLNS1G_9ScaleType4KindE0ELNS_15FloatRoundStyleE2EaEENS1_15EpilogueDefaultEEEEEvvEEEEvNT_6ParamsE,"ax",@progbits
	.align	128
.text._ZN7cutlass13device_kernelINS_4gemm6kernel13GemmUniversalIN4cute5tupleIJiiiiEEENS1_10collective13CollectiveMmaINS1_34MainloopSm90TmaGmmaWarpSpecializedILi25ENS5_IJNS4_1CILi1EEESB_SB_EEENS1_35KernelTmaWarpSpecializedCooperativeEEENS5_IJNSA_ILi256EEENSA_ILi32EEESG_EEEaNS5_IJlSB_lEEEaSI_NS4_8TiledMMAINS4_8MMA_AtomIJNS4_4SM904GMMA26MMA_64x32x32_S32S8S8_SS_TNEEEENS4_6LayoutINS5_IJNSA_ILi2EEESB_SB_EEENS5_IJSB_NSA_ILi0EEESS_EEEEENS5_IJNS4_10UnderscoreESV_SV_EEEEENS4_13SM90_TMA_LOADENS4_14ComposedLayoutINS4_7SwizzleILi1ELi4ELi3EEENS4_18smem_ptr_flag_bitsILi8EEENSP_INS5_IJNSA_ILi8EEESG_EEENS5_IJSG_SB_EEEEEEEvNS4_8identityESY_S18_vS19_EENS_8epilogue10collective6detail29Sm90TmaWarpSpecializedAdapterINS1C_15DefaultEpilogueIaSI_SI_NS1B_6thread17LinearCombinationIaLi1EiiLNS1G_9ScaleType4KindE0ELNS_15FloatRoundStyleE2EaEENS1_15EpilogueDefaultEEEEEvvEEEEvNT_6ParamsE:
        .type           _ZN7cutlass13device_kernelINS_4gemm6kernel13GemmUniversalIN4cute5tupleIJiiiiEEENS1_10collective13CollectiveMmaINS1_34MainloopSm90TmaGmmaWarpSpecializedILi25ENS5_IJNS4_1CILi1EEESB_SB_EEENS1_35KernelTmaWarpSpecializedCooperativeEEENS5_IJNSA_ILi256EEENSA_ILi32EEESG_EEEaNS5_IJlSB_lEEEaSI_NS4_8TiledMMAINS4_8MMA_AtomIJNS4_4SM904GMMA26MMA_64x32x32_S32S8S8_SS_TNEEEENS4_6LayoutINS5_IJNSA_ILi2EEESB_SB_EEENS5_IJSB_NSA_ILi0EEESS_EEEEENS5_IJNS4_10UnderscoreESV_SV_EEEEENS4_13SM90_TMA_LOADENS4_14ComposedLayoutINS4_7SwizzleILi1ELi4ELi3EEENS4_18smem_ptr_flag_bitsILi8EEENSP_INS5_IJNSA_ILi8EEESG_EEENS5_IJSG_SB_EEEEEEEvNS4_8identityESY_S18_vS19_EENS_8epilogue10collective6detail29Sm90TmaWarpSpecializedAdapterINS1C_15DefaultEpilogueIaSI_SI_NS1B_6thread17LinearCombinationIaLi1EiiLNS1G_9ScaleType4KindE0ELNS_15FloatRoundStyleE2EaEENS1_15EpilogueDefaultEEEEEvvEEEEvNT_6ParamsE,@function
        .size           _ZN7cutlass13device_kernelINS_4gemm6kernel13GemmUniversalIN4cute5tupleIJiiiiEEENS1_10collective13CollectiveMmaINS1_34MainloopSm90TmaGmmaWarpSpecializedILi25ENS5_IJNS4_1CILi1EEESB_SB_EEENS1_35KernelTmaWarpSpecializedCooperativeEEENS5_IJNSA_ILi256EEENSA_ILi32EEESG_EEEaNS5_IJlSB_lEEEaSI_NS4_8TiledMMAINS4_8MMA_AtomIJNS4_4SM904GMMA26MMA_64x32x32_S32S8S8_SS_TNEEEENS4_6LayoutINS5_IJNSA_ILi2EEESB_SB_EEENS5_IJSB_NSA_ILi0EEESS_EEEEENS5_IJNS4_10UnderscoreESV_SV_EEEEENS4_13SM90_TMA_LOADENS4_14ComposedLayoutINS4_7SwizzleILi1ELi4ELi3EEENS4_18smem_ptr_flag_bitsILi8EEENSP_INS5_IJNSA_ILi8EEESG_EEENS5_IJSG_SB_EEEEEEEvNS4_8identityESY_S18_vS19_EENS_8epilogue10collective6detail29Sm90TmaWarpSpecializedAdapterINS1C_15DefaultEpilogueIaSI_SI_NS1B_6thread17LinearCombinationIaLi1EiiLNS1G_9ScaleType4KindE0ELNS_15FloatRoundStyleE2EaEENS1_15EpilogueDefaultEEEEEvvEEEEvNT_6ParamsE,(.L_x_177 - _ZN7cutlass13device_kernelINS_4gemm6kernel13GemmUniversalIN4cute5tupleIJiiiiEEENS1_10collective13CollectiveMmaINS1_34MainloopSm90TmaGmmaWarpSpecializedILi25ENS5_IJNS4_1CILi1EEESB_SB_EEENS1_35KernelTmaWarpSpecializedCooperativeEEENS5_IJNSA_ILi256EEENSA_ILi32EEESG_EEEaNS5_IJlSB_lEEEaSI_NS4_8TiledMMAINS4_8MMA_AtomIJNS4_4SM904GMMA26MMA_64x32x32_S32S8S8_SS_TNEEEENS4_6LayoutINS5_IJNSA_ILi2EEESB_SB_EEENS5_IJSB_NSA_ILi0EEESS_EEEEENS5_IJNS4_10UnderscoreESV_SV_EEEEENS4_13SM90_TMA_LOADENS4_14ComposedLayoutINS4_7SwizzleILi1ELi4ELi3EEENS4_18smem_ptr_flag_bitsILi8EEENSP_INS5_IJNSA_ILi8EEESG_EEENS5_IJSG_SB_EEEEEEEvNS4_8identityESY_S18_vS19_EENS_8epilogue10collective6detail29Sm90TmaWarpSpecializedAdapterINS1C_15DefaultEpilogueIaSI_SI_NS1B_6thread17LinearCombinationIaLi1EiiLNS1G_9ScaleType4KindE0ELNS_15FloatRoundStyleE2EaEENS1_15EpilogueDefaultEEEEEvvEEEEvNT_6ParamsE)
        .other          _ZN7cutlass13device_kernelINS_4gemm6kernel13GemmUniversalIN4cute5tupleIJiiiiEEENS1_10collective13CollectiveMmaINS1_34MainloopSm90TmaGmmaWarpSpecializedILi25ENS5_IJNS4_1CILi1EEESB_SB_EEENS1_35KernelTmaWarpSpecializedCooperativeEEENS5_IJNSA_ILi256EEENSA_ILi32EEESG_EEEaNS5_IJlSB_lEEEaSI_NS4_8TiledMMAINS4_8MMA_AtomIJNS4_4SM904GMMA26MMA_64x32x32_S32S8S8_SS_TNEEEENS4_6LayoutINS5_IJNSA_ILi2EEESB_SB_EEENS5_IJSB_NSA_ILi0EEESS_EEEEENS5_IJNS4_10UnderscoreESV_SV_EEEEENS4_13SM90_TMA_LOADENS4_14ComposedLayoutINS4_7SwizzleILi1ELi4ELi3EEENS4_18smem_ptr_flag_bitsILi8EEENSP_INS5_IJNSA_ILi8EEESG_EEENS5_IJSG_SB_EEEEEEEvNS4_8identityESY_S18_vS19_EENS_8epilogue10collective6detail29Sm90TmaWarpSpecializedAdapterINS1C_15DefaultEpilogueIaSI_SI_NS1B_6thread17LinearCombinationIaLi1EiiLNS1G_9ScaleType4KindE0ELNS_15FloatRoundStyleE2EaEENS1_15EpilogueDefaultEEEEEvvEEEEvNT_6ParamsE,@"STO_CUDA_ENTRY STV_DEFAULT"
_ZN7cutlass13device_kernelINS_4gemm6kernel13GemmUniversalIN4cute5tupleIJiiiiEEENS1_10collective13CollectiveMmaINS1_34MainloopSm90TmaGmmaWarpSpecializedILi25ENS5_IJNS4_1CILi1EEESB_SB_EEENS1_35KernelTmaWarpSpecializedCooperativeEEENS5_IJNSA_ILi256EEENSA_ILi32EEESG_EEEaNS5_IJlSB_lEEEaSI_NS4_8TiledMMAINS4_8MMA_AtomIJNS4_4SM904GMMA26MMA_64x32x32_S32S8S8_SS_TNEEEENS4_6LayoutINS5_IJNSA_ILi2EEESB_SB_EEENS5_IJSB_NSA_ILi0EEESS_EEEEENS5_IJNS4_10UnderscoreESV_SV_EEEEENS4_13SM90_TMA_LOADENS4_14ComposedLayoutINS4_7SwizzleILi1ELi4ELi3EEENS4_18smem_ptr_flag_bitsILi8EEENSP_INS5_IJNSA_ILi8EEESG_EEENS5_IJSG_SB_EEEEEEEvNS4_8identityESY_S18_vS19_EENS_8epilogue10collective6detail29Sm90TmaWarpSpecializedAdapterINS1C_15DefaultEpilogueIaSI_SI_NS1B_6thread17LinearCombinationIaLi1EiiLNS1G_9ScaleType4KindE0ELNS_15FloatRoundStyleE2EaEENS1_15EpilogueDefaultEEEEEvvEEEEvNT_6ParamsE:
[----:B------:R-:W0:Y:S01]  /*0000*/  LDC R1, c[0x0][0x28] ;  /* 0x00000a00ff017b82 */ /* 0x000e220000000800 */
[----:B------:R-:W1:Y:S01]  /*0010*/  S2R R18, SR_TID.X ;  /* 0x0000000000127919 */ /* 0x000e620000002100 */
[----:B------:R-:W-:Y:S01]  /*0020*/  ELECT P0, URZ, PT ;  /* 0x00000000003f782f */ /* 0x000fe20003800000 */
[----:B------:R-:W-:Y:S01]  /*0030*/  BSSY B0, `(.L_x_0) ;  /* 0x000000f000007945 */ /* 0x000fe20003800000 */
[--C-:B-1----:R-:W-:Y:S02]  /*0040*/  SHF.R.U32.HI R0, RZ, 0x5, R18.reuse ;  /* 0x00000005ff007819 */ /* 0x102fe40000011612 */
[----:B------:R-:W-:-:S03]  /*0050*/  SHF.R.U32.HI R2, RZ, 0x7, R18 ;  /* 0x00000007ff027819 */ /* 0x000fc60000011612 */
[----:B------:R-:W1:Y:S04]  /*0060*/  SHFL.IDX PT, R5, R0, RZ, 0x1f ;  /* 0x00001fff00057589 */ /* 0x000e6800000e0000 */
[----:B------:R2:W3:Y:S01]  /*0070*/  SHFL.IDX PT, R8, R2, RZ, 0x1f ;  /* 0x00001fff02087589 */ /* 0x0004e200000e0000 */
[----:B-1----:R-:W-:-:S13]  /*0080*/  ISETP.NE.OR P0, PT, R5, RZ, !P0 ;  /* 0x000000ff0500720c */ /* 0x002fda0004705670 */
[----:B0-23--:R-:W-:Y:S05]  /*0090*/  @P0 BRA `(.L_x_1) ;  /* 0x0000000000200947 */ /* 0x00dfea0003800000 */
[----:B------:R-:W-:Y:S02]  /*00a0*/  ULDC.64 UR4, c[0x0][0x198] ;  /* 0x0000660000047ab9 */ /* 0x000fe40000000a00 */
[----:B------:R-:W-:Y:S02]  /*00b0*/  UIADD3 UR6, UP0, UR4, 0xf0, URZ ;  /* 0x000000f004067890 */ /* 0x000fe4000ff1e03f */
[----:B------:R-:W-:Y:S02]  /*00c0*/  UIADD3 UR4, UP1, UR4, 0x1f0, URZ ;  /* 0x000001f004047890 */ /* 0x000fe4000ff3e03f */
[----:B------:R-:W-:Y:S02]  /*00d0*/  UIADD3.X UR7, URZ, UR5, URZ, UP0, !UPT ;  /* 0x000000053f077290 */ /* 0x000fe400087fe43f */
[----:B------:R-:W-:-:S07]  /*00e0*/  UIADD3.X UR5, URZ, UR5, URZ, UP1, !UPT ;  /* 0x000000053f057290 */ /* 0x000fce0008ffe43f */
[----:B------:R0:W-:Y:S02]  /*00f0*/  UTMACCTL.PF [UR6] ;  /* 0x00000000060079b9 */ /* 0x0001e40008040000 */
[----:B------:R0:W-:Y:S02]  /*0100*/  UTMACCTL.PF [UR4] ;  /* 0x00000000040079b9 */ /* 0x0001e40008040000 */
[----:B0-----:R-:W-:Y:S01]  /*0110*/  NOP ;  /* 0x0000000000007918 */ /* 0x001fe20000000000 */
.L_x_1:
[----:B------:R-:W-:Y:S05]  /*0120*/  BSYNC B0 ;  /* 0x0000000000007941 */ /* 0x000fea0003800000 */
.L_x_0:
[----:B------:R-:W0:Y:S02]  /*0130*/  SHFL.IDX PT, R2, R0, RZ, 0x1f ;  /* 0x00001fff00027589 */ /* 0x000e2400000e0000 */
[----:B0-----:R-:W-:-:S13]  /*0140*/  ISETP.NE.AND P0, PT, R2, RZ, PT ;  /* 0x000000ff0200720c */ /* 0x001fda0003f05270 */
[----:B------:R-:W-:Y:S05]  /*0150*/  @P0 BRA `(.L_x_2) ;  /* 0x00000004000c0947 */ /* 0x000fea0003800000 */
[----:B------:R-:W-:Y:S01]  /*0160*/  ELECT P0, URZ, PT ;  /* 0x00000000003f782f */ /* 0x000fe20003800000 */
[----:B------:R-:W-:-:S12]  /*0170*/  BSSY B0, `(.L_x_2) ;  /* 0x0000041000007945 */ /* 0x000fd80003800000 */
[----:B------:R-:W-:Y:S05]  /*0180*/  @!P0 BRA `(.L_x_3) ;  /* 0x0000000000fc8947 */ /* 0x000fea0003800000 */
[----:B------:R-:W0:Y:S01]  /*0190*/  S2UR UR8, SR_CgaCtaId ;  /* 0x00000000000879c3 */ /* 0x000e220000008800 */
[----:B------:R-:W-:Y:S01]  /*01a0*/  UMOV UR4, 0x400 ;  /* 0x0000040000047882 */ /* 0x000fe20000000000 */
[----:B------:R-:W-:Y:S01]  /*01b0*/  UMOV UR5, 0x1 ;  /* 0x0000000100057882 */ /* 0x000fe20000000000 */
[----:B------:R-:W-:Y:S02]  /*01c0*/  UMOV UR6, 0x100 ;  /* 0x0000010000067882 */ /* 0x000fe40000000000 */
[----:B------:R-:W-:-:S04]  /*01d0*/  UIADD3 UR6, -UR6, 0x100000, URZ ;  /* 0x0010000006067890 */ /* 0x000fc8000fffe13f */
[----:B------:R-:W-:Y:S02]  /*01e0*/  USHF.L.U32 UR7, UR6, 0xb, URZ ;  /* 0x0000000b06077899 */ /* 0x000fe4000800063f */
[----:B------:R-:W-:Y:S02]  /*01f0*/  USHF.L.U32 UR6, UR6, 0x1, URZ ;  /* 0x0000000106067899 */ /* 0x000fe4000800063f */
[----:B0-----:R-:W-:Y:S02]  /*0200*/  ULEA UR8, UR8, UR4, 0x18 ;  /* 0x0000000408087291 */ /* 0x001fe4000f8ec03f */
[----:B------:R-:W-:-:S04]  /*0210*/  UIADD3 UR4, -UR5, 0x100000, URZ ;  /* 0x0010000005047890 */ /* 0x000fc8000fffe13f */
[----:B------:R-:W-:Y:S02]  /*0220*/  USHF.L.U32 UR5, UR4, 0xb, URZ ;  /* 0x0000000b04057899 */ /* 0x000fe4000800063f */
[----:B------:R-:W-:Y:S01]  /*0230*/  USHF.L.U32 UR4, UR4, 0x1, URZ ;  /* 0x0000000104047899 */ /* 0x000fe2000800063f */
[----:B------:R-:W0:Y:S11]  /*0240*/  FENCE.VIEW.ASYNC.S ;  /* 0x00000000000073c6 */ /* 0x000e360000000000 */
[----:B0-----:R0:W1:Y:S01]  /*0250*/  SYNCS.EXCH.64 URZ, [UR8], UR4 ;  /* 0x00000004083f75b2 */ /* 0x0010620008000100 */
[----:B------:R0:W2:Y:S01]  /*0260*/  SYNCS.EXCH.64 URZ, [UR8+0xc8], UR6 ;  /* 0x0000c806083f75b2 */ /* 0x0000a20008000100 */
[----:B------:R0:W3:Y:S01]  /*0270*/  SYNCS.EXCH.64 URZ, [UR8+0x8], UR4 ;  /* 0x00000804083f75b2 */ /* 0x0000e20008000100 */
[----:B------:R0:W4:Y:S01]  /*0280*/  SYNCS.EXCH.64 URZ, [UR8+0xd0], UR6 ;  /* 0x0000d006083f75b2 */ /* 0x0001220008000100 */
[----:B------:R0:W0:Y:S01]  /*0290*/  SYNCS.EXCH.64 URZ, [UR8+0x10], UR4 ;  /* 0x00001004083f75b2 */ /* 0x0000220008000100 */
        /* <DEDUP_REMOVED lines=45> */
[----:B-1234-:R-:W-:Y:S01]  /*0570*/  NOP ;  /* 0x0000000000007918 */ /* 0x01efe20000000000 */
.L_x_3:
[----:B0-----:R-:W-:Y:S05]  /*0580*/  BSYNC B0 ;  /* 0x0000000000007941 */ /* 0x001fea0003800000 */
.L_x_2:
[----:B------:R-:W0:Y:S01]  /*0590*/  SHFL.IDX PT, R0, R0, RZ, 0x1f ;  /* 0x00001fff00007589 */ /* 0x000e2200000e0000 */
[----:B------:R-:W-:Y:S01]  /*05a0*/  ELECT P0, URZ, PT ;  /* 0x00000000003f782f */ /* 0x000fe20003800000 */
[----:B------:R-:W1:Y:S01]  /*05b0*/  LDC R2, c[0x0][0x65c] ;  /* 0x00019700ff027b82 */ /* 0x000e620000000800 */
[----:B------:R-:W-:Y:S01]  /*05c0*/  SHF.R.S32.HI R6, RZ, 0x1f, R5 ;  /* 0x0000001fff067819 */ /* 0x000fe20000011405 */
[----:B------:R-:W2:Y:S01]  /*05d0*/  S2R R3, SR_CTAID.Y ;  /* 0x0000000000037919 */ /* 0x000ea20000002600 */
[----:B------:R-:W-:Y:S01]  /*05e0*/  UMOV UR4, 0x20 ;  /* 0x0000002000047882 */ /* 0x000fe20000000000 */
[----:B------:R-:W-:Y:S01]  /*05f0*/  ISETP.NE.AND P2, PT, R8, RZ, PT ;  /* 0x000000ff0800720c */ /* 0x000fe20003f45270 */
[----:B------:R-:W-:Y:S01]  /*0600*/  NOP ;  /* 0x0000000000007918 */ /* 0x000fe20000000000 */
[----:B------:R-:W3:Y:S01]  /*0610*/  S2R R4, SR_CTAID.X ;  /* 0x0000000000047919 */ /* 0x000ee20000002500 */
[----:B------:R-:W-:Y:S01]  /*0620*/  LEA.HI R6, R6, R5, RZ, 0x2 ;  /* 0x0000000506067211 */ /* 0x000fe200078f10ff */
[----:B------:R-:W-:Y:S01]  /*0630*/  NOP ;  /* 0x0000000000007918 */ /* 0x000fe20000000000 */
[----:B0-----:R-:W-:-:S02]  /*0640*/  ISETP.NE.OR P0, PT, R0, RZ, !P0 ;  /* 0x000000ff0000720c */ /* 0x001fc40004705670 */
[----:B-1----:R-:W-:-:S04]  /*0650*/  ISETP.NE.AND P3, PT, R2, 0x1, PT ;  /* 0x000000010200780c */ /* 0x002fc80003f65270 */
[----:B------:R-:W-:Y:S02]  /*0660*/  P2R R0, PR, RZ, 0x8 ;  /* 0x00000008ff007803 */ /* 0x000fe40000000000 */
[----:B------:R-:W-:-:S05]  /*0670*/  LOP3.LUT R0, R6, 0xfffffffc, RZ, 0xc0, !PT ;  /* 0xfffffffc06007812 */ /* 0x000fca00078ec0ff */
[----:B------:R-:W-:Y:S01]  /*0680*/  VOTEU.ALL UP0, P0 ;  /* 0x00000000003f7886 */ /* 0x000fe20000000000 */
[----:B------:R-:W-:Y:S01]  /*0690*/  IMAD.IADD R0, R5, 0x1, -R0 ;  /* 0x0000000105007824 */ /* 0x000fe200078e0a00 */
[----:B------:R-:W3:Y:S01]  /*06a0*/  @P3 LDC R17, c[0x0][0x10] ;  /* 0x00000400ff113b82 */ /* 0x000ee20000000800 */
[----:B------:R-:W-:Y:S01]  /*06b0*/  VOTEU.ALL UP1, P0 ;  /* 0x00000000003f7886 */ /* 0x000fe20000020000 */
[----:B--2---:R-:W-:Y:S01]  /*06c0*/  @P3 IMAD.MOV.U32 R6, RZ, RZ, R3 ;  /* 0x000000ffff063224 */ /* 0x004fe200078e0003 */
[----:B------:R-:W-:Y:S01]  /*06d0*/  @!UP0 UMOV UR6, 0x400 ;  /* 0x0000040000068882 */ /* 0x000fe20000000000 */
[----:B------:R-:W-:-:S04]  /*06e0*/  @!UP0 UIADD3 UR4, -UR4, 0x100000, URZ ;  /* 0x0010000004048890 */ /* 0x000fc8000fffe13f */
[----:B------:R-:W-:Y:S02]  /*06f0*/  @!UP0 USHF.L.U32 UR5, UR4, 0xb, URZ ;  /* 0x0000000b04058899 */ /* 0x000fe4000800063f */
[----:B------:R-:W-:Y:S01]  /*0700*/  @!UP0 USHF.L.U32 UR4, UR4, 0x1, URZ ;  /* 0x0000000104048899 */ /* 0x000fe2000800063f */
[----:B------:R-:W-:Y:S02]  /*0710*/  @P3 IMAD.MOV.U32 R7, RZ, RZ, RZ ;  /* 0x000000ffff073224 */ /* 0x000fe400078e00ff */
[----:B------:R-:W-:Y:S01]  /*0720*/  IMAD.MOV.U32 R5, RZ, RZ, RZ ;  /* 0x000000ffff057224 */ /* 0x000fe200078e00ff */
[----:B------:R-:W0:Y:S01]  /*0730*/  @!UP0 S2UR UR7, SR_CgaCtaId ;  /* 0x00000000000789c3 */ /* 0x000e220000008800 */
[----:B------:R-:W-:-:S07]  /*0740*/  @P3 IMAD.MOV.U32 R11, RZ, RZ, RZ ;  /* 0x000000ffff0b3224 */ /* 0x000fce00078e00ff */
[----:B------:R-:W1:Y:S01]  /*0750*/  @!P3 LDC R9, c[0x0][0xc] ;  /* 0x00000300ff09bb82 */ /* 0x000e620000000800 */
[----:B---3--:R-:W-:-:S04]  /*0760*/  @P3 IMAD.WIDE.U32 R16, R4, R17, R6 ;  /* 0x0000001104103225 */ /* 0x008fc800078e0006 */
[----:B------:R-:W-:Y:S01]  /*0770*/  @P3 IMAD.IADD R17, R17, 0x1, R11 ;  /* 0x0000000111113824 */ /* 0x000fe200078e020b */
[----:B0-----:R-:W-:Y:S01]  /*0780*/  @!UP0 ULEA UR6, UR7, UR6, 0x18 ;  /* 0x0000000607068291 */ /* 0x001fe2000f8ec03f */
[----:B------:R-:W-:Y:S01]  /*0790*/  VOTEU.ALL UP0, P0 ;  /* 0x00000000003f7886 */ /* 0x000fe20000000000 */
[----:B------:R-:W-:-:S04]  /*07a0*/  ISETP.NE.AND P0, PT, R0, 0x3, PT ;  /* 0x000000030000780c */ /* 0x000fc80003f05270 */
[----:B------:R-:W-:Y:S01]  /*07b0*/  ISETP.EQ.OR P0, PT, R0, RZ, !P0 ;  /* 0x000000ff0000720c */ /* 0x000fe20004702670 */
[----:B-1----:R-:W-:-:S03]  /*07c0*/  @!P3 IMAD.WIDE.U32 R6, R9, R3, R4 ;  /* 0x000000030906b225 */ /* 0x002fc600078e0004 */
[C---:B------:R-:W-:Y:S01]  /*07d0*/  ISETP.EQ.AND P0, PT, R8.reuse, RZ, P0 ;  /* 0x000000ff0800720c */ /* 0x040fe20000702270 */
[----:B------:R-:W-:Y:S01]  /*07e0*/  VIADD R8, R8, 0xffffffff ;  /* 0xffffffff08087836 */ /* 0x000fe20000000000 */
[----:B------:R-:W0:Y:S02]  /*07f0*/  FENCE.VIEW.ASYNC.S ;  /* 0x00000000000073c6 */ /* 0x000e240000000000 */
[----:B0-----:R0:W1:Y:S01]  /*0800*/  @!UP0 SYNCS.EXCH.64 URZ, [UR6+0x1a0], UR4 ;  /* 0x0001a004063f85b2 */ /* 0x0010620008000100 */
[----:B------:R-:W-:Y:S01]  /*0810*/  @!P3 IMAD.MOV.U32 R16, RZ, RZ, R6 ;  /* 0x000000ffff10b224 */ /* 0x000fe200078e0006 */
[----:B------:R-:W-:Y:S01]  /*0820*/  SEL R19, RZ, 0x1, !P0 ;  /* 0x00000001ff137807 */ /* 0x000fe20004000000 */
[----:B------:R-:W-:Y:S01]  /*0830*/  @!P3 IMAD.MOV.U32 R17, RZ, RZ, R7 ;  /* 0x000000ffff11b224 */ /* 0x000fe200078e0007 */
[----:B------:R-:W-:-:S04]  /*0840*/  ISETP.GE.U32.AND P1, PT, R8, 0x2, PT ;  /* 0x000000020800780c */ /* 0x000fc80003f26070 */
[----:B------:R-:W-:Y:S01]  /*0850*/  SEL R19, R19, 0x2, P1 ;  /* 0x0000000213137807 */ /* 0x000fe20000800000 */
[----:B------:R0:W1:Y:S01]  /*0860*/  @!UP1 SYNCS.EXCH.64 URZ, [UR6+0x1a8], UR4 ;  /* 0x0001a804063f95b2 */ /* 0x0000620008000100 */
[----:B------:R-:W-:Y:S01]  /*0870*/  NOP ;  /* 0x0000000000007918 */ /* 0x000fe20000000000 */
[----:B-1----:R-:W-:Y:S06]  /*0880*/  BAR.SYNC.DEFER_BLOCKING 0x0 ;  /* 0x0000000000007b1d */ /* 0x002fec0000010000 */
[----:B------:R-:W-:Y:S05]  /*0890*/  @!P2 BRA `(.L_x_4) ;  /* 0x000000380008a947 */ /* 0x000fea0003800000 */
[----:B------:R-:W-:-:S13]  /*08a0*/  ISETP.GT.U32.AND P0, PT, R8, 0x1, PT ;  /* 0x000000010800780c */ /* 0x000fda0003f04070 */
[----:B0-----:R-:W-:Y:S05]  /*08b0*/  @P0 EXIT ;  /* 0x000000000000094d */ /* 0x001fea0003800000 */
[----:B------:R-:W-:Y:S01]  /*08c0*/  ULDC.64 UR4, c[0x0][0x650] ;  /* 0x0001940000047ab9 */ /* 0x000fe20000000a00 */
[----:B------:R-:W-:Y:S01]  /*08d0*/  PRMT R0, RZ, 0x7610, R0 ;  /* 0x00007610ff007816 */ /* 0x000fe20000000000 */
[----:B------:R-:W-:Y:S01]  /*08e0*/  IMAD.MOV.U32 R60, RZ, RZ, -0x1 ;  /* 0xffffffffff3c7424 */ /* 0x000fe200078e00ff */
[----:B------:R-:W-:Y:S01]  /*08f0*/  ISETP.GE.U32.AND P0, PT, R16, UR4, PT ;  /* 0x0000000410007c0c */ /* 0x000fe2000bf06070 */
[----:B------:R-:W-:Y:S02]  /*0900*/  IMAD.MOV.U32 R57, RZ, RZ, -0x1 ;  /* 0xffffffffff397424 */ /* 0x000fe400078e00ff */
[----:B------:R-:W-:Y:S01]  /*0910*/  IMAD.MOV.U32 R63, RZ, RZ, -0x1 ;  /* 0xffffffffff3f7424 */ /* 0x000fe200078e00ff */
[----:B------:R-:W-:-:S13]  /*0920*/  ISETP.GE.U32.AND.EX P0, PT, R17, UR5, PT, P0 ;  /* 0x0000000511007c0c */ /* 0x000fda000bf06100 */
[----:B------:R-:W-:Y:S05]  /*0930*/  @P0 BRA `(.L_x_5) ;  /* 0x0000000400540947 */ /* 0x000fea0003800000 */
[----:B------:R-:W0:Y:S01]  /*0940*/  LDC.64 R14, c[0x0][0x628] ;  /* 0x00018a00ff0e7b82 */ /* 0x000e220000000a00 */
[----:B------:R-:W-:Y:S02]  /*0950*/  IMAD.MOV.U32 R6, RZ, RZ, R16 ;  /* 0x000000ffff067224 */ /* 0x000fe400078e0010 */
[----:B------:R-:W-:-:S05]  /*0960*/  IMAD.MOV.U32 R7, RZ, RZ, R17 ;  /* 0x000000ffff077224 */ /* 0x000fca00078e0011 */
[----:B------:R-:W1:Y:S08]  /*0970*/  LDC R0, c[0x0][0x630] ;  /* 0x00018c00ff007b82 */ /* 0x000e700000000800 */
[----:B------:R-:W2:Y:S01]  /*0980*/  LDC.64 R20, c[0x0][0x620] ;  /* 0x00018800ff147b82 */ /* 0x000ea20000000a00 */
[----:B0-----:R-:W-:-:S04]  /*0990*/  ISETP.NE.U32.AND P0, PT, R14, RZ, PT ;  /* 0x000000ff0e00720c */ /* 0x001fc80003f05070 */
[----:B------:R-:W-:-:S13]  /*09a0*/  ISETP.NE.AND.EX P0, PT, R15, RZ, PT, P0 ;  /* 0x000000ff0f00720c */ /* 0x000fda0003f05300 */
[----:B-12---:R-:W-:Y:S05]  /*09b0*/  @!P0 BRA `(.L_x_6) ;  /* 0x0000000000288947 */ /* 0x006fea0003800000 */
[----:B------:R-:W0:Y:S02]  /*09c0*/  LDC R11, c[0x0][0x634] ;  /* 0x00018d00ff0b7b82 */ /* 0x000e240000000800 */
[----:B0-----:R-:W-:-:S05]  /*09d0*/  IADD3 R11, P0, R16, R11, RZ ;  /* 0x0000000b100b7210 */ /* 0x001fca0007f1e0ff */
[----:B------:R-:W-:-:S04]  /*09e0*/  IMAD.X R13, RZ, RZ, R17, P0 ;  /* 0x000000ffff0d7224 */ /* 0x000fc800000e0611 */
[----:B------:R-:W-:-:S04]  /*09f0*/  IMAD.WIDE.U32 R6, R13, R14, RZ ;  /* 0x0000000e0d067225 */ /* 0x000fc800078e00ff */
[----:B------:R-:W-:-:S04]  /*0a00*/  IMAD.WIDE.U32 R8, P0, R11, R15, R6 ;  /* 0x0000000f0b087225 */ /* 0x000fc80007800006 */
[----:B------:R-:W-:-:S04]  /*0a10*/  IMAD.WIDE.U32 R6, R11, R14, RZ ;  /* 0x0000000e0b067225 */ /* 0x000fc800078e00ff */
[----:B------:R-:W-:Y:S01]  /*0a20*/  IMAD.X R11, RZ, RZ, RZ, P0 ;  /* 0x000000ffff0b7224 */ /* 0x000fe200000e06ff */
[----:B------:R-:W-:Y:S01]  /*0a30*/  IADD3 RZ, P0, R7, R8, RZ ;  /* 0x0000000807ff7210 */ /* 0x000fe20007f1e0ff */
[----:B------:R-:W-:-:S04]  /*0a40*/  IMAD.MOV.U32 R10, RZ, RZ, R9 ;  /* 0x000000ffff0a7224 */ /* 0x000fc800078e0009 */
[----:B------:R-:W-:-:S08]  /*0a50*/  IMAD.WIDE.U32.X R6, R13, R15, R10, P0 ;  /* 0x0000000f0d067225 */ /* 0x000fd000000e040a */
.L_x_6:
[-CC-:B------:R-:W-:Y:S01]  /*0a60*/  SHF.R.U64 R63, R6, R0.reuse, R7.reuse ;  /* 0x00000000063f7219 */ /* 0x180fe20000001207 */
[----:B------:R-:W0:Y:S01]  /*0a70*/  LDC R10, c[0x0][0x618] ;  /* 0x00018600ff0a7b82 */ /* 0x000e220000000800 */
[----:B------:R-:W-:Y:S01]  /*0a80*/  SHF.R.U32.HI R5, RZ, R0, R7 ;  /* 0x00000000ff057219 */ /* 0x000fe20000011607 */
[----:B------:R-:W-:Y:S01]  /*0a90*/  ULDC UR4, c[0x0][0x150] ;  /* 0x0000540000047ab9 */ /* 0x000fe20000000800 */
[----:B------:R-:W-:Y:S02]  /*0aa0*/  IADD3 R9, P0, RZ, -R63, RZ ;  /* 0x8000003fff097210 */ /* 0x000fe40007f1e0ff */
[----:B------:R-:W-:-:S03]  /*0ab0*/  I2FP.F32.U32 R0, R4 ;  /* 0x0000000400007245 */ /* 0x000fc60000201000 */
[----:B------:R-:W1:Y:S01]  /*0ac0*/  LDC.64 R26, c[0x0][0x640] ;  /* 0x00019000ff1a7b82 */ /* 0x000e620000000a00 */
[----:B------:R-:W-:Y:S02]  /*0ad0*/  IMAD.X R11, RZ, RZ, ~R5, P0 ;  /* 0x000000ffff0b7224 */ /* 0x000fe400000e0e05 */
[----:B------:R-:W-:Y:S01]  /*0ae0*/  FMUL R0, R0, UR4 ;  /* 0x0000000400007c20 */ /* 0x000fe20008400000 */
[----:B------:R-:W-:Y:S01]  /*0af0*/  IMAD.WIDE.U32 R6, R9, R20, R16 ;  /* 0x0000001409067225 */ /* 0x000fe200078e0010 */
[----:B------:R-:W-:-:S03]  /*0b00*/  ULDC UR4, c[0x0][0x154] ;  /* 0x0000550000047ab9 */ /* 0x000fc60000000800 */
[----:B------:R-:W-:Y:S01]  /*0b10*/  IMAD R8, R11, R20, RZ ;  /* 0x000000140b087224 */ /* 0x000fe200078e02ff */
[----:B------:R-:W2:Y:S01]  /*0b20*/  LDC R5, c[0x0][0x144] ;  /* 0x00005100ff057b82 */ /* 0x000ea20000000800 */
[----:B------:R-:W3:Y:S02]  /*0b30*/  F2I.U32.TRUNC.NTZ R0, R0 ;  /* 0x0000000000007305 */ /* 0x000ee4000020f000 */
[----:B------:R-:W-:-:S04]  /*0b40*/  IMAD R9, R9, R21, R8 ;  /* 0x0000001509097224 */ /* 0x000fc800078e0208 */
[----:B------:R-:W-:Y:S01]  /*0b50*/  IMAD.IADD R7, R7, 0x1, R9 ;  /* 0x0000000107077824 */ /* 0x000fe200078e0209 */
[----:B------:R-:W4:Y:S01]  /*0b60*/  LDC R12, c[0x0][0x608] ;  /* 0x00018200ff0c7b82 */ /* 0x000f220000000800 */
[----:B------:R-:W-:-:S03]  /*0b70*/  IMAD.MOV.U32 R9, RZ, RZ, -0x1 ;  /* 0xffffffffff097424 */ /* 0x000fc600078e00ff */
[-CC-:B0-----:R-:W-:Y:S02]  /*0b80*/  SHF.R.U64 R20, R6, R10.reuse, R7.reuse ;  /* 0x0000000a06147219 */ /* 0x181fe40000001207 */
[----:B------:R-:W-:Y:S02]  /*0b90*/  I2FP.F32.U32 R6, R3 ;  /* 0x0000000300067245 */ /* 0x000fe40000201000 */
[----:B------:R-:W0:Y:S01]  /*0ba0*/  LDC R24, c[0x0][0x658] ;  /* 0x00019600ff187b82 */ /* 0x000e220000000800 */
[----:B-1----:R-:W-:Y:S01]  /*0bb0*/  ISETP.NE.U32.AND P0, PT, R26, RZ, PT ;  /* 0x000000ff1a00720c */ /* 0x002fe20003f05070 */
[----:B---3--:R-:W-:Y:S01]  /*0bc0*/  IMAD.MOV R8, RZ, RZ, -R0 ;  /* 0x000000ffff087224 */ /* 0x008fe200078e0a00 */
[----:B------:R-:W-:Y:S01]  /*0bd0*/  SHF.R.U32.HI R7, RZ, R10, R7 ;  /* 0x0000000aff077219 */ /* 0x000fe20000011607 */
[----:B------:R-:W-:Y:S01]  /*0be0*/  FMUL R6, R6, UR4 ;  /* 0x0000000406067c20 */ /* 0x000fe20008400000 */
[----:B------:R-:W-:-:S03]  /*0bf0*/  ISETP.NE.AND.EX P0, PT, R27, RZ, PT, P0 ;  /* 0x000000ff1b00720c */ /* 0x000fc60003f05300 */
[----:B------:R-:W1:Y:S01]  /*0c00*/  LDC R14, c[0x0][0x148] ;  /* 0x00005200ff0e7b82 */ /* 0x000e620000000800 */
[----:B--2---:R-:W-:-:S07]  /*0c10*/  IMAD R0, R5, R8, R4 ;  /* 0x0000000805007224 */ /* 0x004fce00078e0204 */
[----:B------:R-:W2:Y:S01]  /*0c20*/  LDC R22, c[0x0][0x600] ;  /* 0x00018000ff167b82 */ /* 0x000ea20000000800 */
[-CC-:B----4-:R-:W-:Y:S02]  /*0c30*/  SHF.R.U64 R28, R20, R12.reuse, R7.reuse ;  /* 0x0000000c141c7219 */ /* 0x190fe40000001207 */
[----:B------:R-:W-:Y:S01]  /*0c40*/  SHF.R.U32.HI R5, RZ, R12, R7 ;  /* 0x0000000cff057219 */ /* 0x000fe20000011607 */
[----:B------:R-:W-:Y:S01]  /*0c50*/  IMAD.MOV.U32 R7, RZ, RZ, 0x1 ;  /* 0x00000001ff077424 */ /* 0x000fe200078e00ff */
[----:B------:R3:W4:Y:S03]  /*0c60*/  F2I.U32.TRUNC.NTZ R12, R6 ;  /* 0x00000006000c7305 */ /* 0x000726000020f000 */
[----:B------:R-:W1:Y:S01]  /*0c70*/  LDC R15, c[0x0][0x648] ;  /* 0x00019200ff0f7b82 */ /* 0x000e620000000800 */
[-C--:B0-----:R-:W-:Y:S02]  /*0c80*/  SHF.L.U32 R4, R9, R24.reuse, RZ ;  /* 0x0000001809047219 */ /* 0x081fe400000006ff */
[----:B------:R-:W-:-:S02]  /*0c90*/  SHF.R.U64 R30, R28, R24, R5 ;  /* 0x000000181c1e7219 */ /* 0x000fc40000001205 */
[----:B------:R-:W-:Y:S02]  /*0ca0*/  LOP3.LUT R11, RZ, R4, RZ, 0x33, !PT ;  /* 0x00000004ff0b7212 */ /* 0x000fe400078e33ff */
[-C--:B------:R-:W-:Y:S01]  /*0cb0*/  SHF.R.U32.HI R5, RZ, R24.reuse, R5 ;  /* 0x00000018ff057219 */ /* 0x080fe20000011605 */
[----:B------:R-:W0:Y:S01]  /*0cc0*/  LDC R21, c[0x0][0x638] ;  /* 0x00018e00ff157b82 */ /* 0x000e220000000800 */
[----:B------:R-:W-:Y:S01]  /*0cd0*/  SHF.L.U32 R10, R7, R24, RZ ;  /* 0x00000018070a7219 */ /* 0x000fe200000006ff */
[----:B------:R-:W-:-:S06]  /*0ce0*/  IMAD.MOV.U32 R4, RZ, RZ, R30 ;  /* 0x000000ffff047224 */ /* 0x000fcc00078e001e */
[----:B------:R-:W0:Y:S01]  /*0cf0*/  LDC R60, c[0x0][0x610] ;  /* 0x00018400ff3c7b82 */ /* 0x000e220000000800 */
[----:B---34-:R-:W-:Y:S05]  /*0d00*/  @!P0 BRA `(.L_x_7) ;  /* 0x0000000000288947 */ /* 0x018fea0003800000 */
[----:B------:R-:W3:Y:S02]  /*0d10*/  LDC R9, c[0x0][0x64c] ;  /* 0x00019300ff097b82 */ /* 0x000ee40000000800 */
[----:B---3--:R-:W-:-:S05]  /*0d20*/  IADD3 R9, P0, R30, R9, RZ ;  /* 0x000000091e097210 */ /* 0x008fca0007f1e0ff */
        /* <DEDUP_REMOVED lines=8> */
.L_x_7:
[----:B-1----:R-:W-:Y:S01]  /*0db0*/  SHF.R.U64 R4, R4, R15, R5 ;  /* 0x0000000f04047219 */ /* 0x002fe20000001205 */
[----:B--2---:R-:W-:Y:S01]  /*0dc0*/  VIADD R5, R22, 0xffffffff ;  /* 0xffffffff16057836 */ /* 0x004fe20000000000 */
[----:B------:R-:W-:Y:S01]  /*0dd0*/  LOP3.LUT R11, R28, R11, RZ, 0xc0, !PT ;  /* 0x0000000b1c0b7212 */ /* 0x000fe200078ec0ff */
[----:B------:R-:W-:Y:S02]  /*0de0*/  IMAD.MOV R12, RZ, RZ, -R12 ;  /* 0x000000ffff0c7224 */ /* 0x000fe400078e0a0c */
[----:B------:R-:W-:Y:S01]  /*0df0*/  IMAD.MOV R6, RZ, RZ, -R4 ;  /* 0x000000ffff067224 */ /* 0x000fe200078e0a04 */
[----:B------:R-:W-:Y:S01]  /*0e00*/  LOP3.LUT R5, R20, R5, RZ, 0xc0, !PT ;  /* 0x0000000514057212 */ /* 0x000fe200078ec0ff */
[----:B------:R-:W-:Y:S02]  /*0e10*/  @P3 IMAD R0, R14, R12, R3 ;  /* 0x0000000c0e003224 */ /* 0x000fe400078e0203 */
[----:B------:R-:W-:Y:S02]  /*0e20*/  IMAD R11, R10, R4, R11 ;  /* 0x000000040a0b7224 */ /* 0x000fe400078e020b */
[----:B0-----:R-:W-:-:S02]  /*0e30*/  IMAD R3, R6, R21, R30 ;  /* 0x0000001506037224 */ /* 0x001fc400078e021e */
[----:B------:R-:W-:Y:S02]  /*0e40*/  IMAD R60, R11, R60, R0 ;  /* 0x0000003c0b3c7224 */ /* 0x000fe400078e0200 */
[----:B------:R-:W-:Y:S02]  /*0e50*/  IMAD R3, R3, R22, R5 ;  /* 0x0000001603037224 */ /* 0x000fe400078e0205 */
[----:B------:R-:W-:-:S03]  /*0e60*/  IMAD.MOV.U32 R0, RZ, RZ, 0x1 ;  /* 0x00000001ff007424 */ /* 0x000fc600078e00ff */
[----:B------:R-:W-:Y:S02]  /*0e70*/  SEL R57, R3, R60, !P3 ;  /* 0x0000003c03397207 */ /* 0x000fe40005800000 */
[----:B------:R-:W-:-:S07]  /*0e80*/  SEL R60, R60, R3, !P3 ;  /* 0x000000033c3c7207 */ /* 0x000fce0005800000 */
.L_x_5:
[----:B------:R-:W-:-:S08]  /*0e90*/  NOP ;  /* 0x0000000000007918 */ /* 0x000fd00000000000 */
[----:B------:R-:W0:Y:S02]  /*0ea0*/  USETMAXREG.TRY_ALLOC.CTAPOOL UP0, 0xe8 ;  /* 0x000000e8000079c8 */ /* 0x000e240008000600 */
[----:B0-----:R-:W-:-:S13]  /*0eb0*/  PLOP3.LUT P0, PT, PT, PT, UP0, 0x80, 0x0 ;  /* 0x000000000000781c */ /* 0x001fda0003f0f008 */
[----:B------:R-:W-:Y:S05]  /*0ec0*/  @!P0 BRA `(.L_x_5) ;  /* 0xfffffffc00f08947 */ /* 0x000fea000383ffff */
[----:B------:R-:W-:Y:S01]  /*0ed0*/  ULDC.64 UR4, c[0x0][0x598] ;  /* 0x0001660000047ab9 */ /* 0x000fe20000000a00 */
[----:B------:R-:W-:Y:S01]  /*0ee0*/  ULDC.64 UR36, c[0x0][0x208] ;  /* 0x0000820000247ab9 */ /* 0x000fe20000000a00 */
[----:B------:R-:W-:-:S04]  /*0ef0*/  ISETP.NE.U32.AND P0, PT, RZ, UR4, PT ;  /* 0x00000004ff007c0c */ /* 0x000fc8000bf05070 */
[----:B------:R-:W-:-:S13]  /*0f00*/  ISETP.NE.AND.EX P0, PT, RZ, UR5, PT, P0 ;  /* 0x00000005ff007c0c */ /* 0x000fda000bf05300 */
[----:B------:R-:W-:Y:S05]  /*0f10*/  @!P0 BRA `(.L_x_8) ;  /* 0x00000000001c8947 */ /* 0x000fea0003800000 */
[----:B------:R-:W0:Y:S02]  /*0f20*/  LDC.64 R4, c[0x0][0x598] ;  /* 0x00016600ff047b82 */ /* 0x000e240000000a00 */
[----:B0-----:R-:W2:Y:S02]  /*0f30*/  LDG.E.64 R4, desc[UR36][R4.64] ;  /* 0x0000002404047981 */ /* 0x001ea4000c1e1b00 */
[----:B--2---:R-:W-:-:S04]  /*0f40*/  ISETP.NE.U32.AND P0, PT, R4, RZ, PT ;  /* 0x000000ff0400720c */ /* 0x004fc80003f05070 */
[----:B------:R-:W-:-:S13]  /*0f50*/  ISETP.NE.AND.EX P0, PT, R5, RZ, PT, P0 ;  /* 0x000000ff0500720c */ /* 0x000fda0003f05300 */
[----:B------:R-:W-:Y:S05]  /*0f60*/  @!P0 BRA `(.L_x_8) ;  /* 0x0000000000088947 */ /* 0x000fea0003800000 */
[----:B------:R0:W5:Y:S01]  /*0f70*/  LD.E R22, desc[UR36][R4.64] ;  /* 0x0000002404167980 */ /* 0x000162000c101900 */
[----:B------:R-:W-:Y:S05]  /*0f80*/  BRA `(.L_x_9) ;  /* 0x0000000000247947 */ /* 0x000fea0003800000 */
.L_x_8:
[----:B------:R-:W-:Y:S02]  /*0f90*/  ULDC.64 UR4, c[0x0][0x588] ;  /* 0x0001620000047ab9 */ /* 0x000fe40000000a00 */
[----:B------:R-:W-:-:S04]  /*0fa0*/  ISETP.NE.U32.AND P0, PT, RZ, UR4, PT ;  /* 0x00000004ff007c0c */ /* 0x000fc8000bf05070 */
[----:B------:R-:W-:-:S13]  /*0fb0*/  ISETP.NE.AND.EX P0, PT, RZ, UR5, PT, P0 ;  /* 0x00000005ff007c0c */ /* 0x000fda000bf05300 */
[----:B------:R-:W-:Y:S05]  /*0fc0*/  @!P0 BRA `(.L_x_10) ;  /* 0x00000000000c8947 */ /* 0x000fea0003800000 */
[----:B------:R-:W0:Y:S02]  /*0fd0*/  LDC.64 R22, c[0x0][0x588] ;  /* 0x00016200ff167b82 */ /* 0x000e240000000a00 */
[----:B0-----:R1:W5:Y:S01]  /*0fe0*/  LDG.E R22, desc[UR36][R22.64] ;  /* 0x0000002416167981 */ /* 0x001362000c1e1900 */
[----:B------:R-:W-:Y:S05]  /*0ff0*/  BRA `(.L_x_9) ;  /* 0x0000000000087947 */ /* 0x000fea0003800000 */
.L_x_10:
[----:B------:R-:W-:Y:S02]  /*1000*/  ULDC UR4, c[0x0][0x580] ;  /* 0x0001600000047ab9 */ /* 0x000fe40000000800 */
[----:B------:R-:W-:-:S07]  /*1010*/  IMAD.U32 R22, RZ, RZ, UR4 ;  /* 0x00000004ff167e24 */ /* 0x000fce000f8e00ff */
.L_x_9:
[----:B------:R-:W-:Y:S02]  /*1020*/  ULDC.64 UR4, c[0x0][0x5a0] ;  /* 0x0001680000047ab9 */ /* 0x000fe40000000a00 */
[----:B------:R-:W-:-:S04]  /*1030*/  ISETP.NE.U32.AND P0, PT, RZ, UR4, PT ;  /* 0x00000004ff007c0c */ /* 0x000fc8000bf05070 */
[----:B------:R-:W-:-:S13]  /*1040*/  ISETP.NE.AND.EX P0, PT, RZ, UR5, PT, P0 ;  /* 0x00000005ff007c0c */ /* 0x000fda000bf05300 */
[----:B------:R-:W-:Y:S05]  /*1050*/  @!P0 BRA `(.L_x_11) ;  /* 0x00000000001c8947 */ /* 0x000fea0003800000 */
[----:B0-----:R-:W0:Y:S02]  /*1060*/  LDC.64 R4, c[0x0][0x5a0] ;  /* 0x00016800ff047b82 */ /* 0x001e240000000a00 */
[----:B0-----:R-:W2:Y:S02]  /*1070*/  LDG.E.64 R4, desc[UR36][R4.64] ;  /* 0x0000002404047981 */ /* 0x001ea4000c1e1b00 */
[----:B--2---:R-:W-:-:S04]  /*1080*/  ISETP.NE.U32.AND P0, PT, R4, RZ, PT ;  /* 0x000000ff0400720c */ /* 0x004fc80003f05070 */
[----:B------:R-:W-:-:S13]  /*1090*/  ISETP.NE.AND.EX P0, PT, R5, RZ, PT, P0 ;  /* 0x000000ff0500720c */ /* 0x000fda0003f05300 */
[----:B------:R-:W-:Y:S05]  /*10a0*/  @!P0 BRA `(.L_x_11) ;  /* 0x0000000000088947 */ /* 0x000fea0003800000 */
[----:B-1----:R0:W5:Y:S01]  /*10b0*/  LD.E R23, desc[UR36][R4.64] ;  /* 0x0000002404177980 */ /* 0x002162000c101900 */
[----:B------:R-:W-:Y:S05]  /*10c0*/  BRA `(.L_x_12) ;  /* 0x0000000000247947 */ /* 0x000fea0003800000 */
.L_x_11:
[----:B------:R-:W-:Y:S02]  /*10d0*/  ULDC.64 UR4, c[0x0][0x590] ;  /* 0x0001640000047ab9 */ /* 0x000fe40000000a00 */
[----:B------:R-:W-:-:S04]  /*10e0*/  ISETP.NE.U32.AND P0, PT, RZ, UR4, PT ;  /* 0x00000004ff007c0c */ /* 0x000fc8000bf05070 */
[----:B------:R-:W-:-:S13]  /*10f0*/  ISETP.NE.AND.EX P0, PT, RZ, UR5, PT, P0 ;  /* 0x00000005ff007c0c */ /* 0x000fda000bf05300 */
[----:B------:R-:W-:Y:S05]  /*1100*/  @!P0 BRA `(.L_x_13) ;  /* 0x00000000000c8947 */ /* 0x000fea0003800000 */
[----:B0-----:R-:W1:Y:S02]  /*1110*/  LDC.64 R4, c[0x0][0x590] ;  /* 0x00016400ff047b82 */ /* 0x001e640000000a00 */
[----:B-1----:R1:W5:Y:S01]  /*1120*/  LDG.E R23, desc[UR36][R4.64] ;  /* 0x0000002404177981 */ /* 0x002362000c1e1900 */
[----:B------:R-:W-:Y:S05]  /*1130*/  BRA `(.L_x_12) ;  /* 0x0000000000087947 */ /* 0x000fea0003800000 */
.L_x_13:
[----:B------:R-:W-:Y:S02]  /*1140*/  ULDC UR4, c[0x0][0x584] ;  /* 0x0001610000047ab9 */ /* 0x000fe40000000800 */
[----:B-1----:R-:W-:-:S07]  /*1150*/  IMAD.U32 R23, RZ, RZ, UR4 ;  /* 0x00000004ff177e24 */ /* 0x002fce000f8e00ff */
.L_x_12:
[----:B------:R-:W-:-:S13]  /*1160*/  LOP3.LUT P0, RZ, R0, 0xff, RZ, 0xc0, !PT ;  /* 0x000000ff00ff7812 */ /* 0x000fda000780c0ff */
[----:B------:R-:W-:Y:S05]  /*1170*/  @!P0 EXIT ;  /* 0x000000000000894d */ /* 0x000fea0003800000 */
[----:B------:R-:W-:Y:S01]  /*1180*/  ULDC UR4, c[0x0][0x28c] ;  /* 0x0000a30000047ab9 */ /* 0x000fe20000000800 */
[----:B------:R-:W-:Y:S01]  /*1190*/  UMOV UR38, URZ ;  /* 0x0000003f00267c82 */ /* 0x000fe20008000000 */
[----:B------:R-:W-:Y:S01]  /*11a0*/  UIADD3 UR4, UR4, 0x1f, URZ ;  /* 0x0000001f04047890 */ /* 0x000fe2000fffe03f */
[----:B------:R-:W-:-:S03]  /*11b0*/  UMOV UR39, URZ ;  /* 0x0000003f00277c82 */ /* 0x000fc60008000000 */
[----:B------:R-:W-:-:S04]  /*11c0*/  USHF.R.S32.HI UR5, URZ, 0x1f, UR4 ;  /* 0x0000001f3f057899 */ /* 0x000fc80008011404 */
[----:B------:R-:W-:-:S04]  /*11d0*/  ULEA.HI UR5, UR5, UR4, URZ, 0x5 ;  /* 0x0000000405057291 */ /* 0x000fc8000f8f283f */
[----:B------:R-:W-:-:S12]  /*11e0*/  USHF.R.S32.HI UR40, URZ, 0x5, UR5 ;  /* 0x000000053f287899 */ /* 0x000fd80008011405 */
.L_x_99:
[----:B------:R-:W-:Y:S01]  /*11f0*/  LOP3.LUT R0, R18, 0x80, RZ, 0xc0, !PT ;  /* 0x0000008012007812 */ /* 0x000fe200078ec0ff */
[----:B------:R-:W2:Y:S01]  /*1200*/  S2UR UR7, SR_CgaCtaId ;  /* 0x00000000000779c3 */ /* 0x000ea20000008800 */
[----:B------:R-:W-:Y:S02]  /*1210*/  UMOV UR6, 0x400 ;  /* 0x0000040000067882 */ /* 0x000fe40000000000 */
[----:B------:R-:W-:-:S06]  /*1220*/  SHF.R.U32.HI R0, RZ, 0x7, R0 ;  /* 0x00000007ff007819 */ /* 0x000fcc0000011600 */
[----:B------:R-:W3:Y:S01]  /*1230*/  SHFL.IDX PT, R0, R0, RZ, 0x1f ;  /* 0x00001fff00007589 */ /* 0x000ee200000e0000 */
[----:B--2---:R-:W-:Y:S01]  /*1240*/  ULEA UR6, UR7, UR6, 0x18 ;  /* 0x0000000607067291 */ /* 0x004fe2000f8ec03f */
[----:B---3--:R-:W-:-:S13]  /*1250*/  R2UR UR4, R0 ;  /* 0x00000000000472ca */ /* 0x008fda00000e0000 */
[----:B------:R-:W-:-:S04]  /*1260*/  ULEA.HI UR5, UR4, UR4, URZ, 0x1 ;  /* 0x0000000404057291 */ /* 0x000fc8000f8f083f */
[----:B------:R-:W-:-:S04]  /*1270*/  ULOP3.LUT UR5, UR5, 0x1ffffe, URZ, 0xc0, !UPT ;  /* 0x001ffffe05057892 */ /* 0x000fc8000f8ec03f */
[----:B------:R-:W-:-:S03]  /*1280*/  UIADD3 UR5, UR4, -UR5, URZ ;  /* 0x8000000504057290 */ /* 0x000fc6000fffe03f */
[----:B------:R-:W-:Y:S01]  /*1290*/  ULDC UR4, c[0x0][0x28c] ;  /* 0x0000a30000047ab9 */ /* 0x000fe20000000800 */
[----:B------:R-:W-:Y:S01]  /*12a0*/  ULEA UR5, UR5, UR6, 0xb ;  /* 0x0000000605057291 */ /* 0x000fe2000f8e583f */
[----:B------:R-:W-:-:S03]  /*12b0*/  ISETP.LT.AND P0, PT, RZ, UR4, PT ;  /* 0x00000004ff007c0c */ /* 0x000fc6000bf01270 */
[----:B------:R-:W-:-:S04]  /*12c0*/  UIADD3 UR5, UR5, 0x280, URZ ;  /* 0x0000028005057890 */ /* 0x000fc8000fffe03f */
[----:B------:R-:W-:-:S04]  /*12d0*/  USHF.R.U32.HI UR5, URZ, 0x4, UR5 ;  /* 0x000000043f057899 */ /* 0x000fc80008011605 */
[----:B------:R-:W-:-:S04]  /*12e0*/  ULOP3.LUT UR5, UR5, 0x3fff, URZ, 0xc0, !UPT ;  /* 0x00003fff05057892 */ /* 0x000fc8000f8ec03f */
[----:B------:R-:W-:Y:S01]  /*12f0*/  ULOP3.LUT UR41, UR5, 0x10000, URZ, 0xfc, !UPT ;  /* 0x0001000005297892 */ /* 0x000fe2000f8efc3f */
[----:B01--4-:R-:W-:Y:S11]  /*1300*/  @P0 BRA `(.L_x_14) ;  /* 0x0000000000400947 */ /* 0x013ff60003800000 */
[----:B------:R-:W-:Y:S01]  /*1310*/  MOV R0, 0x0 ;  /* 0x0000000000007802 */ /* 0x000fe20000000f00 */
[----:B------:R-:W-:Y:S01]  /*1320*/  ULDC.64 UR4, c[0x4][0x68] ;  /* 0x01001a0000047ab9 */ /* 0x000fe20000000a00 */
[----:B------:R-:W-:Y:S01]  /*1330*/  ULDC.64 UR6, c[0x4][0x8] ;  /* 0x0100020000067ab9 */ /* 0x000fe20000000a00 */
[----:B01----:R-:W-:Y:S01]  /*1340*/  IMAD.U32 R4, RZ, RZ, UR4 ;  /* 0x00000004ff047e24 */ /* 0x003fe2000f8e00ff */
[----:B------:R0:W1:Y:S01]  /*1350*/  LDC.64 R14, c[0x4][R0] ;  /* 0x01000000000e7b82 */ /* 0x0000620000000a00 */
[----:B------:R-:W-:Y:S01]  /*1360*/  IMAD.U32 R5, RZ, RZ, UR5 ;  /* 0x00000005ff057e24 */ /* 0x000fe2000f8e00ff */
[----:B------:R-:W-:Y:S01]  /*1370*/  ULDC.64 UR4, c[0x4][0x70] ;  /* 0x01001c0000047ab9 */ /* 0x000fe20000000a00 */
[----:B------:R-:W-:Y:S02]  /*1380*/  IMAD.U32 R10, RZ, RZ, UR6 ;  /* 0x00000006ff0a7e24 */ /* 0x000fe4000f8e00ff */
[----:B------:R-:W-:Y:S02]  /*1390*/  IMAD.U32 R6, RZ, RZ, UR4 ;  /* 0x00000004ff067e24 */ /* 0x000fe4000f8e00ff */
[----:B------:R-:W-:-:S02]  /*13a0*/  IMAD.U32 R7, RZ, RZ, UR5 ;  /* 0x00000005ff077e24 */ /* 0x000fc4000f8e00ff */
[----:B------:R-:W-:Y:S02]  /*13b0*/  IMAD.U32 R11, RZ, RZ, UR7 ;  /* 0x00000007ff0b7e24 */ /* 0x000fe4000f8e00ff */
[----:B------:R-:W-:Y:S02]  /*13c0*/  IMAD.MOV.U32 R8, RZ, RZ, 0x1e1 ;  /* 0x000001e1ff087424 */ /* 0x000fe400078e00ff */
[----:B------:R-:W-:Y:S02]  /*13d0*/  IMAD.MOV.U32 R12, RZ, RZ, 0x1 ;  /* 0x00000001ff0c7424 */ /* 0x000fe400078e00ff */
[----:B0-----:R-:W-:-:S07]  /*13e0*/  IMAD.MOV.U32 R13, RZ, RZ, RZ ;  /* 0x000000ffff0d7224 */ /* 0x001fce00078e00ff */
[----:B------:R-:W-:-:S07]  /*13f0*/  LEPC R20, `(.L_x_14) ;  /* 0x000000001014794e */ /* 0x000fce0000000000 */
[----:B-1---5:R-:W-:Y:S05]  /*1400*/  CALL.ABS.NOINC R14 ;  /* 0x000000000e007343 */ /* 0x022fea0003c00000 */
.L_x_14:
[----:B------:R-:W-:-:S04]  /*1410*/  LOP3.LUT R0, R19, 0x1, RZ, 0xfc, !PT ;  /* 0x0000000113007812 */ /* 0x000fc800078efcff */
[----:B------:R-:W-:-:S13]  /*1420*/  ISETP.NE.AND P0, PT, R0, 0x3, PT ;  /* 0x000000030000780c */ /* 0x000fda0003f05270 */
[----:B------:R-:W-:Y:S05]  /*1430*/  @!P0 BRA `(.L_x_15) ;  /* 0x0000000000048947 */ /* 0x000fea0003800000 */
[----:B------:R-:W-:Y:S01]  /*1440*/  BPT.TRAP 0x1 ;  /* 0x000000040000795c */ /* 0x000fe20000300000 */
.L_x_15:
[----:B------:R-:W2:Y:S01]  /*1450*/  S2UR UR5, SR_CgaCtaId ;  /* 0x00000000000579c3 */ /* 0x000ea20000008800 */
[----:B------:R-:W-:Y:S01]  /*1460*/  UMOV UR4, 0x400 ;  /* 0x0000040000047882 */ /* 0x000fe20000000000 */
[----:B------:R-:W-:Y:S02]  /*1470*/  IMAD.U32 R0, RZ, RZ, UR38 ;  /* 0x00000026ff007e24 */ /* 0x000fe4000f8e00ff */
[----:B------:R-:W-:-:S03]  /*1480*/  IMAD.U32 R3, RZ, RZ, UR39 ;  /* 0x00000027ff037e24 */ /* 0x000fc6000f8e00ff */
[----:B------:R-:W-:Y:S01]  /*1490*/  SHF.L.U32 R0, R0, 0x1f, RZ ;  /* 0x0000001f00007819 */ /* 0x000fe200000006ff */
[----:B--2---:R-:W-:-:S06]  /*14a0*/  ULEA UR4, UR5, UR4, 0x18 ;  /* 0x0000000405047291 */ /* 0x004fcc000f8ec03f */
[----:B------:R-:W-:-:S04]  /*14b0*/  IMAD.U32 R6, RZ, RZ, UR4 ;  /* 0x00000004ff067e24 */ /* 0x000fc8000f8e00ff */
[----:B------:R-:W-:-:S04]  /*14c0*/  IMAD R3, R3, 0x8, R6 ;  /* 0x0000000803037824 */ /* 0x000fc800078e0206 */
[----:B------:R2:W3:Y:S01]  /*14d0*/  SYNCS.PHASECHK.TRANS64.TRYWAIT P1, [R3+URZ], R0 ;  /* 0x00000000030075a7 */ /* 0x0004e2000802017f */
[----:B------:R-:W-:Y:S05]  /*14e0*/  @!P0 BRA `(.L_x_16) ;  /* 0x0000000000048947 */ /* 0x000fea0003800000 */
[----:B------:R-:W-:Y:S01]  /*14f0*/  BPT.TRAP 0x1 ;  /* 0x000000040000795c */ /* 0x000fe20000300000 */
.L_x_16:
[----:B---3--:R-:W-:Y:S05]  /*1500*/  @P1 BRA `(.L_x_17) ;  /* 0x0000000000081947 */ /* 0x008fea0003800000 */
[----:B------:R-:W3:Y:S02]  /*1510*/  SYNCS.PHASECHK.TRANS64.TRYWAIT P1, [R3+URZ], R0 ;  /* 0x00000000030075a7 */ /* 0x000ee4000802017f */
[----:B---3--:R-:W-:Y:S05]  /*1520*/  @!P1 BRA `(.L_x_18) ;  /* 0x0000004c00649947 */ /* 0x008fea0003800000 */
.L_x_17:
[----:B------:R-:W-:-:S04]  /*1530*/  UISETP.LT.AND UP0, UPT, UR40, 0x1, UPT ;  /* 0x000000012800788c */ /* 0x000fc8000bf01270 */
[----:B------:R-:W-:-:S06]  /*1540*/  USEL UR4, UR40, 0x1, UP0 ;  /* 0x0000000128047887 */ /* 0x000fcc0008000000 */
[----:B--23--:R-:W-:Y:S01]  /*1550*/  IMAD.U32 R0, RZ, RZ, UR4 ;  /* 0x00000004ff007e24 */ /* 0x00cfe2000f8e00ff */
[----:B------:R-:W-:Y:S05]  /*1560*/  WARPSYNC.ALL ;  /* 0x0000000000007948 */ /* 0x000fea0003800000 */
[----:B------:R-:W-:-:S04]  /*1570*/  IADD3 R0, -R0, UR40, RZ ;  /* 0x0000002800007c10 */ /* 0x000fc8000fffe1ff */
[----:B------:R-:W-:Y:S02]  /*1580*/  ISETP.GE.AND P1, PT, R0, 0x1, PT ;  /* 0x000000010000780c */ /* 0x000fe40003f26270 */
[----:B------:R-:W-:Y:S01]  /*1590*/  R2UR UR4, R6 ;  /* 0x00000000060472ca */ /* 0x000fe200000e0000 */
[----:B------:R-:W-:Y:S01]  /*15a0*/  WARPGROUP.ARRIVE ;  /* 0x00000000000079c5 */ /* 0x000fe20000000000 */
[----:B------:R-:W-:Y:S01]  /*15b0*/  UMOV UR5, 0xc0000010 ;  /* 0xc000001000057882 */ /* 0x000fe20000000000 */
[----:B------:R-:W-:-:S10]  /*15c0*/  UMOV UR7, 0xc0000010 ;  /* 0xc000001000077882 */ /* 0x000fd40000000000 */
[----:B------:R-:W-:-:S04]  /*15d0*/  UIADD3 UR4, UR4, 0x32280, URZ ;  /* 0x0003228004047890 */ /* 0x000fc8000fffe03f */
[----:B------:R-:W-:-:S04]  /*15e0*/  USHF.R.U32.HI UR4, URZ, 0x4, UR4 ;  /* 0x000000043f047899 */ /* 0x000fc80008011604 */
[----:B------:R-:W-:-:S04]  /*15f0*/  ULOP3.LUT UR4, UR4, 0x3fff, URZ, 0xc0, !UPT ;  /* 0x00003fff04047892 */ /* 0x000fc8000f8ec03f */
[----:B------:R-:W-:Y:S02]  /*1600*/  ULOP3.LUT UR10, UR4, 0x10000, URZ, 0xfc, !UPT ;  /* 0x00010000040a7892 */ /* 0x000fe4000f8efc3f */
[----:B------:R-:W-:Y:S02]  /*1610*/  ULEA UR4, UR39, UR41, 0x9 ;  /* 0x0000002927047291 */ /* 0x000fe4000f8e483f */
[----:B------:R-:W-:Y:S02]  /*1620*/  ULEA UR6, UR39, UR10, 0x6 ;  /* 0x0000000a27067291 */ /* 0x000fe4000f8e303f */
[----:B------:R-:W-:-:S07]  /*1630*/  UIADD3 UR8, UR4, 0x100, URZ ;  /* 0x0000010004087890 */ /* 0x000fce000fffe03f */
[----:B------:R-:W-:Y:S01]  /*1640*/  IGMMA.64x32x32.S8.S8 R40, gdesc[UR4], RZ, !UPT, gsb0 ;  /* 0x01200000042879f1 */ /* 0x000fe2000c0410ff */
[----:B------:R-:W-:Y:S01]  /*1650*/  UMOV UR4, UR8 ;  /* 0x0000000800047c82 */ /* 0x000fe20008000000 */
[----:B------:R-:W-:Y:S01]  /*1660*/  UMOV UR5, 0xc0000010 ;  /* 0xc000001000057882 */ /* 0x000fe20000000000 */
[----:B------:R-:W-:Y:S02]  /*1670*/  WARPGROUP.DEPBAR.LE gsb0, 0x0 ;  /* 0x00008000000079c5 */ /* 0x000fe40000010000 */
[----:B------:R-:W-:-:S06]  /*1680*/  WARPGROUP.ARRIVE ;  /* 0x00000000000079c5 */ /* 0x000fcc0000000000 */
[----:B------:R-:W-:Y:S03]  /*1690*/  IGMMA.64x32x32.S8.S8 R24, gdesc[UR4], RZ, !UPT, gsb0 ;  /* 0x01200000041879f1 */ /* 0x000fe6000c0410ff */
[----:B------:R-:W-:Y:S02]  /*16a0*/  WARPGROUP.DEPBAR.LE gsb0, 0x0 ;  /* 0x00008000000079c5 */ /* 0x000fe40000010000 */
[----:B------:R-:W-:Y:S05]  /*16b0*/  @!P1 BRA `(.L_x_19) ;  /* 0x0000000000dc9947 */ /* 0x000fea0003800000 */
[----:B------:R-:W-:Y:S02]  /*16c0*/  UIADD3 UR4, UR39, 0x1, URZ ;  /* 0x0000000127047890 */ /* 0x000fe4000fffe03f */
[----:B------:R-:W-:Y:S02]  /*16d0*/  IMAD.U32 R3, RZ, RZ, UR39 ;  /* 0x00000027ff037e24 */ /* 0x000fe4000f8e00ff */
[----:B------:R-:W-:-:S04]  /*16e0*/  UISETP.NE.AND UP0, UPT, UR4, 0x19, UPT ;  /* 0x000000190400788c */ /* 0x000fc8000bf05270 */
[----:B------:R-:W-:Y:S02]  /*16f0*/  USEL UR5, URZ, 0x1, UP0 ;  /* 0x000000013f057887 */ /* 0x000fe40008000000 */
[----:B------:R-:W-:Y:S02]  /*1700*/  USEL UR8, UR4, URZ, UP0 ;  /* 0x0000003f04087287 */ /* 0x000fe40008000000 */
[----:B------:R-:W-:-:S06]  /*1710*/  ULOP3.LUT UR5, UR38, UR5, URZ, 0x3c, !UPT ;  /* 0x0000000526057292 */ /* 0x000fcc000f8e3c3f */
[----:B------:R-:W-:-:S07]  /*1720*/  IMAD.U32 R7, RZ, RZ, UR5 ;  /* 0x00000005ff077e24 */ /* 0x000fce000f8e00ff */
.L_x_26:
[----:B------:R-:W-:Y:S05]  /*1730*/  @!P0 BRA `(.L_x_20) ;  /* 0x0000000000048947 */ /* 0x000fea0003800000 */
[----:B------:R-:W-:Y:S01]  /*1740*/  BPT.TRAP 0x1 ;  /* 0x000000040000795c */ /* 0x000fe20000300000 */
.L_x_20:
[----:B------:R-:W2:Y:S01]  /*1750*/  S2UR UR5, SR_CgaCtaId ;  /* 0x00000000000579c3 */ /* 0x000ea20000008800 */
[----:B------:R-:W-:Y:S01]  /*1760*/  UMOV UR4, 0x400 ;  /* 0x0000040000047882 */ /* 0x000fe20000000000 */
[----:B01----:R-:W-:Y:S01]  /*1770*/  IMAD.U32 R5, RZ, RZ, UR8 ;  /* 0x00000008ff057e24 */ /* 0x003fe2000f8e00ff */
[----:B------:R-:W-:Y:S01]  /*1780*/  SHF.L.U32 R4, R7, 0x1f, RZ ;  /* 0x0000001f07047819 */ /* 0x000fe200000006ff */
[----:B--2---:R-:W-:-:S06]  /*1790*/  ULEA UR4, UR5, UR4, 0x18 ;  /* 0x0000000405047291 */ /* 0x004fcc000f8ec03f */
[----:B------:R-:W-:-:S04]  /*17a0*/  IMAD.U32 R6, RZ, RZ, UR4 ;  /* 0x00000004ff067e24 */ /* 0x000fc8000f8e00ff */
[----:B------:R-:W-:-:S04]  /*17b0*/  IMAD R5, R5, 0x8, R6 ;  /* 0x0000000805057824 */ /* 0x000fc800078e0206 */
[----:B------:R0:W1:Y:S01]  /*17c0*/  SYNCS.PHASECHK.TRANS64.TRYWAIT P1, [R5+URZ], R4 ;  /* 0x00000004050075a7 */ /* 0x000062000802017f */
[----:B------:R-:W-:Y:S05]  /*17d0*/  @!P0 BRA `(.L_x_21) ;  /* 0x0000000000048947 */ /* 0x000fea0003800000 */
[----:B------:R-:W-:Y:S01]  /*17e0*/  BPT.TRAP 0x1 ;  /* 0x000000040000795c */ /* 0x000fe20000300000 */
.L_x_21:
[----:B-1----:R-:W-:Y:S05]  /*17f0*/  @P1 BRA `(.L_x_22) ;  /* 0x0000000000081947 */ /* 0x002fea0003800000 */
[----:B------:R-:W1:Y:S02]  /*1800*/  SYNCS.PHASECHK.TRANS64.TRYWAIT P1, [R5+URZ], R4 ;  /* 0x00000004050075a7 */ /* 0x000e64000802017f */
[----:B-1----:R-:W-:Y:S05]  /*1810*/  @!P1 BRA `(.L_x_23) ;  /* 0x0000004800bc9947 */ /* 0x002fea0003800000 */
.L_x_22:
[----:B------:R-:W-:Y:S01]  /*1820*/  ULEA UR6, UR8, UR10, 0x6 ;  /* 0x0000000a08067291 */ /* 0x000fe2000f8e303f */
[----:B------:R-:W-:Y:S01]  /*1830*/  WARPGROUP.ARRIVE ;  /* 0x00000000000079c5 */ /* 0x000fe20000000000 */
[----:B------:R-:W-:Y:S01]  /*1840*/  ULEA UR4, UR8, UR41, 0x9 ;  /* 0x0000002908047291 */ /* 0x000fe2000f8e483f */
[----:B------:R-:W-:Y:S01]  /*1850*/  UMOV UR7, 0xc0000010 ;  /* 0xc000001000077882 */ /* 0x000fe20000000000 */
[----:B------:R-:W-:Y:S02]  /*1860*/  UMOV UR5, 0xc0000010 ;  /* 0xc000001000057882 */ /* 0x000fe40000000000 */
[----:B------:R-:W-:-:S05]  /*1870*/  UIADD3 UR9, UR4, 0x100, URZ ;  /* 0x0000010004097890 */ /* 0x000fca000fffe03f */
[----:B------:R-:W-:Y:S01]  /*1880*/  IGMMA.64x32x32.S8.S8 R40, gdesc[UR4], R40, gsb0 ;  /* 0x01200000042879f1 */ /* 0x000fe20008041028 */
[----:B------:R-:W-:Y:S01]  /*1890*/  UMOV UR5, 0xc0000010 ;  /* 0xc000001000057882 */ /* 0x000fe20000000000 */
[----:B------:R-:W-:Y:S01]  /*18a0*/  UMOV UR4, UR9 ;  /* 0x0000000900047c82 */ /* 0x000fe20008000000 */
[----:B------:R-:W-:Y:S02]  /*18b0*/  WARPGROUP.DEPBAR.LE gsb0, 0x0 ;  /* 0x00008000000079c5 */ /* 0x000fe40000010000 */
[----:B------:R-:W-:-:S06]  /*18c0*/  WARPGROUP.ARRIVE ;  /* 0x00000000000079c5 */ /* 0x000fcc0000000000 */
[----:B------:R-:W-:Y:S03]  /*18d0*/  IGMMA.64x32x32.S8.S8 R24, gdesc[UR4], R24, gsb0 ;  /* 0x01200000041879f1 */ /* 0x000fe60008041018 */
[----:B------:R-:W-:Y:S02]  /*18e0*/  WARPGROUP.DEPBAR.LE gsb0, 0x0 ;  /* 0x00008000000079c5 */ /* 0x000fe40000010000 */
[----:B------:R-:W-:Y:S05]  /*18f0*/  @!P0 BRA `(.L_x_24) ;  /* 0x0000000000048947 */ /* 0x000fea0003800000 */
[----:B------:R-:W-:Y:S01]  /*1900*/  BPT.TRAP 0x1 ;  /* 0x000000040000795c */ /* 0x000fe20000300000 */
.L_x_24:
[----:B01----:R-:W-:Y:S01]  /*1910*/  IMAD R4, R3, 0x8, R6 ;  /* 0x0000000803047824 */ /* 0x003fe200078e0206 */
[----:B------:R-:W-:-:S03]  /*1920*/  ISETP.GT.U32.AND P1, PT, R19, 0x1, PT ;  /* 0x000000011300780c */ /* 0x000fc60003f24070 */
[----:B------:R-:W-:-:S05]  /*1930*/  VIADD R4, R4, 0xc8 ;  /* 0x000000c804047836 */ /* 0x000fca0000000000 */
[----:B------:R-:W-:-:S04]  /*1940*/  PRMT R4, RZ, 0x654, R4 ;  /* 0x00000654ff047816 */ /* 0x000fc80000000004 */
[----:B------:R0:W-:Y:S01]  /*1950*/  SYNCS.ARRIVE.TRANS64.RED.A1T0 RZ, [R4+URZ], RZ ;  /* 0x000000ff04ff79a7 */ /* 0x0001e2000810043f */
[----:B------:R-:W-:Y:S05]  /*1960*/  @P1 BRA `(.L_x_25) ;  /* 0x0000000000041947 */ /* 0x000fea0003800000 */
[----:B------:R-:W-:Y:S01]  /*1970*/  BPT.TRAP 0x1 ;  /* 0x000000040000795c */ /* 0x000fe20000300000 */
.L_x_25:
[----:B------:R-:W-:Y:S01]  /*1980*/  UIADD3 UR8, UR8, 0x1, URZ ;  /* 0x0000000108087890 */ /* 0x000fe2000fffe03f */
[C---:B------:R-:W-:Y:S01]  /*1990*/  ISETP.GT.AND P2, PT, R0.reuse, 0x1, PT ;  /* 0x000000010000780c */ /* 0x040fe20003f44270 */
[----:B------:R-:W-:Y:S02]  /*19a0*/  VIADD R3, R3, 0x1 ;  /* 0x0000000103037836 */ /* 0x000fe40000000000 */
[----:B------:R-:W-:Y:S01]  /*19b0*/  UISETP.NE.AND UP0, UPT, UR8, 0x19, UPT ;  /* 0x000000190800788c */ /* 0x000fe2000bf05270 */
[----:B------:R-:W-:Y:S02]  /*19c0*/  VIADD R0, R0, 0xffffffff ;  /* 0xffffffff00007836 */ /* 0x000fe40000000000 */
[C---:B------:R-:W-:Y:S01]  /*19d0*/  ISETP.NE.AND P1, PT, R3.reuse, 0x19, PT ;  /* 0x000000190300780c */ /* 0x040fe20003f25270 */
[----:B------:R-:W-:Y:S02]  /*19e0*/  USEL UR4, URZ, 0x1, UP0 ;  /* 0x000000013f047887 */ /* 0x000fe40008000000 */
[----:B------:R-:W-:Y:S01]  /*19f0*/  USEL UR8, UR8, URZ, UP0 ;  /* 0x0000003f08087287 */ /* 0x000fe20008000000 */
[----:B------:R-:W-:-:S03]  /*1a00*/  SEL R3, R3, RZ, P1 ;  /* 0x000000ff03037207 */ /* 0x000fc60000800000 */
[----:B------:R-:W-:Y:S01]  /*1a10*/  LOP3.LUT R7, R7, UR4, RZ, 0x3c, !PT ;  /* 0x0000000407077c12 */ /* 0x000fe2000f8e3cff */
[----:B------:R-:W-:Y:S07]  /*1a20*/  @P2 BRA `(.L_x_26) ;  /* 0xfffffffc00402947 */ /* 0x000fee000383ffff */
.L_x_19:
[----:B------:R-:W2:Y:S02]  /*1a30*/  LDC R0, c[0x0][0x28c] ;  /* 0x0000a300ff007b82 */ /* 0x000ea40000000800 */
[----:B--2---:R-:W-:-:S13]  /*1a40*/  ISETP.GE.AND P1, PT, R0, 0x1, PT ;  /* 0x000000010000780c */ /* 0x004fda0003f26270 */
[----:B------:R-:W-:Y:S05]  /*1a50*/  @!P1 BRA `(.L_x_27) ;  /* 0x0000000000409947 */ /* 0x000fea0003800000 */
[----:B------:R-:W-:Y:S05]  /*1a60*/  @!P0 BRA `(.L_x_28) ;  /* 0x0000000000048947 */ /* 0x000fea0003800000 */
[----:B------:R-:W-:Y:S01]  /*1a70*/  BPT.TRAP 0x1 ;  /* 0x000000040000795c */ /* 0x000fe20000300000 */
.L_x_28:
[----:B------:R-:W-:Y:S01]  /*1a80*/  UISETP.LT.AND UP0, UPT, UR40, 0x1, UPT ;  /* 0x000000012800788c */ /* 0x000fe2000bf01270 */
[----:B------:R-:W-:-:S03]  /*1a90*/  ISETP.GT.U32.AND P0, PT, R19, 0x1, PT ;  /* 0x000000011300780c */ /* 0x000fc60003f04070 */
[----:B------:R-:W-:-:S04]  /*1aa0*/  USEL UR6, UR40, 0x1, UP0 ;  /* 0x0000000128067887 */ /* 0x000fc80008000000 */
[----:B------:R-:W-:-:S04]  /*1ab0*/  UIADD3 UR6, UR39, UR40, -UR6 ;  /* 0x0000002827067290 */ /* 0x000fc8000fffe806 */
[----:B------:R-:W-:-:S04]  /*1ac0*/  UIMAD.WIDE.U32 UR4, UR6, 0x51eb851f, URZ ;  /* 0x51eb851f060478a5 */ /* 0x000fc8000f8e003f */
[----:B------:R-:W-:-:S04]  /*1ad0*/  USHF.R.U32.HI UR4, URZ, 0x3, UR5 ;  /* 0x000000033f047899 */ /* 0x000fc80008011605 */
[----:B------:R-:W-:-:S06]  /*1ae0*/  UIMAD UR6, UR4, -0x19, UR6 ;  /* 0xffffffe7040678a4 */ /* 0x000fcc000f8e0206 */
[----:B------:R-:W-:-:S04]  /*1af0*/  IMAD.U32 R3, RZ, RZ, UR6 ;  /* 0x00000006ff037e24 */ /* 0x000fc8000f8e00ff */
[----:B------:R-:W-:-:S04]  /*1b00*/  IMAD R0, R3, 0x8, R6 ;  /* 0x0000000803007824 */ /* 0x000fc800078e0206 */
[----:B------:R-:W-:-:S05]  /*1b10*/  VIADD R0, R0, 0xc8 ;  /* 0x000000c800007836 */ /* 0x000fca0000000000 */
[----:B------:R-:W-:-:S04]  /*1b20*/  PRMT R0, RZ, 0x654, R0 ;  /* 0x00000654ff007816 */ /* 0x000fc80000000000 */
[----:B------:R2:W-:Y:S01]  /*1b30*/  SYNCS.ARRIVE.TRANS64.RED.A1T0 RZ, [R0+URZ], RZ ;  /* 0x000000ff00ff79a7 */ /* 0x0005e2000810043f */
[----:B------:R-:W-:Y:S05]  /*1b40*/  @P0 BRA `(.L_x_27) ;  /* 0x0000000000040947 */ /* 0x000fea0003800000 */
[----:B------:R-:W-:Y:S01]  /*1b50*/  BPT.TRAP 0x1 ;  /* 0x000000040000795c */ /* 0x000fe20000300000 */
.L_x_27:
[----:B------:R-:W3:Y:S01]  /*1b60*/  LDC R9, c[0x0][0x288] ;  /* 0x0000a200ff097b82 */ /* 0x000ee20000000800 */
[--C-:B--2---:R-:W-:Y:S01]  /*1b70*/  SHF.R.U32.HI R0, RZ, 0x2, R18.reuse ;  /* 0x00000002ff007819 */ /* 0x104fe20000011612 */
[----:B------:R-:W-:Y:S01]  /*1b80*/  IMAD.SHL.U32 R7, R57, 0x20, RZ ;  /* 0x0000002039077824 */ /* 0x000fe200078e00ff */
[----:B01----:R-:W-:Y:S01]  /*1b90*/  SHF.R.U32.HI R5, RZ, 0x7, R18 ;  /* 0x00000007ff057819 */ /* 0x003fe20000011612 */
[----:B------:R-:W-:Y:S01]  /*1ba0*/  UIADD3 UR39, UR40, UR39, URZ ;  /* 0x0000002728277290 */ /* 0x000fe2000fffe03f */
[----:B------:R-:W-:Y:S01]  /*1bb0*/  LOP3.LUT R4, R18, 0x60, RZ, 0xc0, !PT ;  /* 0x0000006012047812 */ /* 0x000fe200078ec0ff */
[----:B------:R-:W-:Y:S01]  /*1bc0*/  ULDC UR7, c[0x0][0x284] ;  /* 0x0000a10000077ab9 */ /* 0x000fe20000000800 */
[----:B------:R-:W-:Y:S01]  /*1bd0*/  LOP3.LUT R3, R0, 0x7, RZ, 0xc0, !PT ;  /* 0x0000000700037812 */ /* 0x000fe200078ec0ff */
[----:B------:R-:W-:Y:S01]  /*1be0*/  UISETP.GT.U32.AND UP0, UPT, UR39, 0x18, UPT ;  /* 0x000000182700788c */ /* 0x000fe2000bf04070 */
[----:B------:R-:W-:Y:S01]  /*1bf0*/  LOP3.LUT R0, R5, 0x1, RZ, 0xc0, !PT ;  /* 0x0000000105007812 */ /* 0x000fe200078ec0ff */
[----:B------:R-:W-:Y:S01]  /*1c00*/  UISETP.GE.U32.AND UP1, UPT, UR40, 0x19, UPT ;  /* 0x000000192800788c */ /* 0x000fe2000bf26070 */
[----:B------:R-:W-:Y:S01]  /*1c10*/  SHF.R.U32.HI R6, RZ, 0x1, R4 ;  /* 0x00000001ff067819 */ /* 0x000fe20000011604 */
[----:B------:R-:W-:Y:S01]  /*1c20*/  UISETP.LT.U32.AND UP0, UPT, UR40, 0x19, UP0 ;  /* 0x000000192800788c */ /* 0x000fe20008701070 */
[----:B------:R-:W-:Y:S01]  /*1c30*/  LOP3.LUT R4, R18, 0x3, RZ, 0xc0, !PT ;  /* 0x0000000312047812 */ /* 0x000fe200078ec0ff */
[----:B------:R-:W-:Y:S01]  /*1c40*/  IMAD.SHL.U32 R8, R0, 0x40, RZ ;  /* 0x0000004000087824 */ /* 0x000fe200078e00ff */
[----:B------:R-:W-:Y:S01]  /*1c50*/  IADD3 R5, RZ, -R6, -R3 ;  /* 0x80000006ff057210 */ /* 0x000fe20007ffe803 */
[----:B------:R-:W-:Y:S01]  /*1c60*/  UIMAD.WIDE.U32 UR4, UR39, 0x51eb851f, URZ ;  /* 0x51eb851f270478a5 */ /* 0x000fe2000f8e003f */
[----:B------:R-:W-:Y:S01]  /*1c70*/  SHF.R.S32.HI R58, RZ, 0x1f, R63 ;  /* 0x0000001fff3a7819 */ /* 0x000fe2000001143f */
[----:B------:R-:W-:Y:S01]  /*1c80*/  USEL UR6, URZ, 0x1, !UP0 ;  /* 0x000000013f067887 */ /* 0x000fe2000c000000 */
[----:B------:R-:W-:Y:S01]  /*1c90*/  LOP3.LUT R3, R8, 0x40, R3, 0xe2, !PT ;  /* 0x0000004008037812 */ /* 0x000fe200078ee203 */
[----:B------:R-:W-:Y:S01]  /*1ca0*/  IMAD R8, R0, -0x40, R5 ;  /* 0xffffffc000087824 */ /* 0x000fe200078e0205 */
[----:B------:R-:W-:Y:S01]  /*1cb0*/  ULDC.64 UR8, c[0x0][0x5d0] ;  /* 0x0001740000087ab9 */ /* 0x000fe20000000a00 */
[----:B------:R-:W-:Y:S01]  /*1cc0*/  IMAD.SHL.U32 R0, R18, 0x2, RZ ;  /* 0x0000000212007824 */ /* 0x000fe200078e00ff */
[----:B------:R-:W-:Y:S01]  /*1cd0*/  USHF.R.U32.HI UR4, URZ, 0x3, UR5 ;  /* 0x000000033f047899 */ /* 0x000fe20008011605 */
[----:B---3--:R-:W-:Y:S01]  /*1ce0*/  IMAD R10, R4, -0x2, R9 ;  /* 0xfffffffe040a7824 */ /* 0x008fe200078e0209 */
[----:B------:R-:W-:Y:S01]  /*1cf0*/  ISETP.GE.AND P0, PT, R7, R9, PT ;  /* 0x000000090700720c */ /* 0x000fe20003f06270 */
[----:B------:R-:W-:Y:S01]  /*1d00*/  IMAD.SHL.U32 R9, R60, 0x100, RZ ;  /* 0x000001003c097824 */ /* 0x000fe200078e00ff */
[----:B------:R-:W-:Y:S01]  /*1d10*/  LOP3.LUT R14, R0, 0x6, RZ, 0xc0, !PT ;  /* 0x00000006000e7812 */ /* 0x000fe200078ec0ff */
[----:B------:R-:W-:Y:S01]  /*1d20*/  IMAD R0, R58, UR8, RZ ;  /* 0x000000083a007c24 */ /* 0x000fe2000f8e02ff */
[----:B------:R-:W-:Y:S01]  /*1d30*/  ULOP3.LUT UR38, UR38, UR6, URZ, 0x3c, !UPT ;  /* 0x0000000626267292 */ /* 0x000fe2000f8e3c3f */
[----:B------:R-:W-:Y:S01]  /*1d40*/  IMAD.WIDE R60, R60, 0x100, RZ ;  /* 0x000001003c3c7825 */ /* 0x000fe200078e02ff */
[----:B------:R-:W-:Y:S01]  /*1d50*/  ISETP.GE.OR P0, PT, R9, UR7, P0 ;  /* 0x0000000709007c0c */ /* 0x000fe20008706670 */
[----:B------:R-:W-:Y:S01]  /*1d60*/  UIMAD UR39, UR4, -0x19, UR39 ;  /* 0xffffffe7042778a4 */ /* 0x000fe2000f8e0227 */
[----:B------:R-:W-:Y:S01]  /*1d70*/  LOP3.LUT R4, R7, R14, RZ, 0xfc, !PT ;  /* 0x0000000e07047212 */ /* 0x000fe200078efcff */
[----:B------:R-:W-:Y:S01]  /*1d80*/  IMAD R11, R63, UR9, R0 ;  /* 0x000000093f0b7c24 */ /* 0x000fe2000f8e0200 */
[----:B------:R-:W-:Y:S01]  /*1d90*/  @UP1 ULOP3.LUT UR38, UR38, 0x1, UR4, 0x78, !UPT ;  /* 0x0000000126261892 */ /* 0x000fe2000f8e7804 */
[----:B------:R-:W-:Y:S01]  /*1da0*/  IADD3 R70, -R9, UR7, R8 ;  /* 0x0000000709467c10 */ /* 0x000fe2000fffe108 */
[----:B------:R-:W-:Y:S01]  /*1db0*/  IMAD.MOV.U32 R0, RZ, RZ, -0x1 ;  /* 0xffffffffff007424 */ /* 0x000fe200078e00ff */
[----:B------:R-:W-:-:S02]  /*1dc0*/  SHF.R.S32.HI R5, RZ, 0x1f, R4 ;  /* 0x0000001fff057819 */ /* 0x000fc40000011404 */
[----:B------:R-:W-:Y:S01]  /*1dd0*/  LOP3.LUT R71, R60, R3, R6, 0xfe, !PT ;  /* 0x000000033c477212 */ /* 0x000fe200078efe06 */
[----:B------:R-:W-:Y:S02]  /*1de0*/  IMAD.IADD R3, R10, 0x1, -R7 ;  /* 0x000000010a037824 */ /* 0x000fe400078e0a07 */
[----:B------:R-:W-:-:S04]  /*1df0*/  IMAD.WIDE.U32 R4, R63, UR8, R4 ;  /* 0x000000083f047c25 */ /* 0x000fc8000f8e0004 */
[----:B------:R-:W-:Y:S01]  /*1e00*/  IMAD.IADD R5, R5, 0x1, R11 ;  /* 0x0000000105057824 */ /* 0x000fe200078e020b */
[----:B------:R-:W-:Y:S06]  /*1e10*/  @P0 BRA `(.L_x_29) ;  /* 0x0000001800fc0947 */ /* 0x000fec0003800000 */
[----:B------:R-:W0:Y:S01]  /*1e20*/  LDC.64 R20, c[0x0][0x5c8] ;  /* 0x00017200ff147b82 */ /* 0x000e220000000a00 */
[----:B------:R-:W-:Y:S01]  /*1e30*/  ULDC.64 UR4, c[0x0][0x5c0] ;  /* 0x0001700000047ab9 */ /* 0x000fe20000000a00 */
[----:B------:R-:W-:Y:S01]  /*1e40*/  BSSY B0, `(.L_x_29) ;  /* 0x00001bc000007945 */ /* 0x000fe20003800000 */
[-C--:B0-----:R-:W-:Y:S01]  /*1e50*/  IMAD R6, R61, R20.reuse, RZ ;  /* 0x000000143d067224 */ /* 0x081fe200078e02ff */
[----:B------:R-:W-:Y:S01]  /*1e60*/  SHF.L.U64.HI R13, R20, 0x3, R21 ;  /* 0x00000003140d7819 */ /* 0x000fe20000010215 */
[----:B------:R-:W-:-:S04]  /*1e70*/  IMAD.WIDE.U32 R4, R71, R20, R4 ;  /* 0x0000001447047225 */ /* 0x000fc800078e0004 */
[----:B------:R-:W-:Y:S01]  /*1e80*/  IMAD R7, R71, R21, R6 ;  /* 0x0000001547077224 */ /* 0x000fe200078e0206 */
[----:B------:R-:W-:-:S03]  /*1e90*/  IADD3 R10, P0, R4, UR4, RZ ;  /* 0x00000004040a7c10 */ /* 0x000fc6000ff1e0ff */
[----:B------:R-:W-:Y:S01]  /*1ea0*/  IMAD.IADD R7, R5, 0x1, R7 ;  /* 0x0000000105077824 */ /* 0x000fe200078e0207 */
[C---:B------:R-:W-:Y:S01]  /*1eb0*/  LEA R6, P2, R20.reuse, R10, 0x7 ;  /* 0x0000000a14067211 */ /* 0x040fe200078438ff */
[----:B------:R-:W-:-:S03]  /*1ec0*/  IMAD.SHL.U32 R5, R20, 0x8, RZ ;  /* 0x0000000814057824 */ /* 0x000fc600078e00ff */
[----:B------:R-:W-:Y:S02]  /*1ed0*/  IADD3.X R11, R7, UR5, RZ, P0, !PT ;  /* 0x00000005070b7c10 */ /* 0x000fe400087fe4ff */
[----:B-----5:R-:W-:Y:S02]  /*1ee0*/  ISETP.NE.AND P0, PT, R23, RZ, PT ;  /* 0x000000ff1700720c */ /* 0x020fe40003f05270 */
[----:B------:R-:W-:Y:S02]  /*1ef0*/  LEA.HI.X R7, R20, R11, R21, 0x7, P2 ;  /* 0x0000000b14077211 */ /* 0x000fe400010f3c15 */
[C---:B------:R-:W-:Y:S02]  /*1f00*/  IADD3 R8, P1, R5.reuse, R10, RZ ;  /* 0x0000000a05087210 */ /* 0x040fe40007f3e0ff */
[----:B------:R-:W-:-:S03]  /*1f10*/  IADD3 R4, P2, R5, R6, RZ ;  /* 0x0000000605047210 */ /* 0x000fc60007f5e0ff */
[C---:B------:R-:W-:Y:S02]  /*1f20*/  IMAD.X R9, R13.reuse, 0x1, R11, P1 ;  /* 0x000000010d097824 */ /* 0x040fe400008e060b */
[----:B------:R-:W-:Y:S02]  /*1f30*/  IMAD.X R5, R13, 0x1, R7, P2 ;  /* 0x000000010d057824 */ /* 0x000fe400010e0607 */
[----:B------:R-:W-:Y:S06]  /*1f40*/  @!P0 BRA `(.L_x_30) ;  /* 0x00000014001c8947 */ /* 0x000fec0003800000 */
[----:B------:R-:W0:Y:S01]  /*1f50*/  LDC.64 R68, c[0x0][0x5b0] ;  /* 0x00016c00ff447b82 */ /* 0x000e220000000a00 */
[----:B------:R-:W-:Y:S01]  /*1f60*/  IMAD R14, R57, 0x20, R14 ;  /* 0x00000020390e7824 */ /* 0x000fe200078e020e */
[----:B------:R-:W-:Y:S01]  /*1f70*/  ULDC.64 UR4, c[0x0][0x5b8] ;  /* 0x00016e0000047ab9 */ /* 0x000fe20000000a00 */
[----:B------:R-:W-:Y:S01]  /*1f80*/  ISETP.GE.AND P0, PT, R70, 0x1, PT ;  /* 0x000000014600780c */ /* 0x000fe20003f06270 */
[----:B------:R-:W-:Y:S01]  /*1f90*/  IMAD R20, R58, UR4, RZ ;  /* 0x000000043a147c24 */ /* 0x000fe2000f8e02ff */
[----:B------:R-:W-:Y:S01]  /*1fa0*/  BSSY B1, `(.L_x_31) ;  /* 0x0000011000017945 */ /* 0x000fe20003800000 */
[----:B------:R-:W-:Y:S02]  /*1fb0*/  SHF.R.S32.HI R15, RZ, 0x1f, R14 ;  /* 0x0000001fff0f7819 */ /* 0x000fe4000001140e */
[----:B------:R-:W1:Y:S01]  /*1fc0*/  LDC.64 R12, c[0x0][0x5a8] ;  /* 0x00016a00ff0c7b82 */ /* 0x000e620000000a00 */
[----:B------:R-:W-:Y:S01]  /*1fd0*/  IMAD R21, R63, UR5, R20 ;  /* 0x000000053f157c24 */ /* 0x000fe2000f8e0214 */
[----:B------:R-:W-:Y:S01]  /*1fe0*/  ISETP.LT.OR P3, PT, R3, 0x1, !P0 ;  /* 0x000000010300780c */ /* 0x000fe20004761670 */
[----:B------:R-:W-:-:S04]  /*1ff0*/  IMAD.WIDE.U32 R62, R63, UR4, R14 ;  /* 0x000000043f3e7c25 */ /* 0x000fc8000f8e000e */
[----:B------:R-:W-:Y:S02]  /*2000*/  IMAD.IADD R21, R63, 0x1, R21 ;  /* 0x000000013f157824 */ /* 0x000fe400078e0215 */
[----:B------:R-:W-:Y:S02]  /*2010*/  IMAD.MOV.U32 R20, RZ, RZ, R62 ;  /* 0x000000ffff147224 */ /* 0x000fe400078e003e */
[-C--:B0-----:R-:W-:Y:S01]  /*2020*/  IMAD R58, R61, R68.reuse, RZ ;  /* 0x000000443d3a7224 */ /* 0x081fe200078e02ff */
[----:B------:R-:W-:Y:S01]  /*2030*/  SHF.L.U64.HI R59, R68, 0x3, R69 ;  /* 0x00000003443b7819 */ /* 0x000fe20000010245 */
[----:B------:R-:W-:-:S04]  /*2040*/  IMAD.WIDE.U32 R14, R71, R68, R20 ;  /* 0x00000044470e7225 */ /* 0x000fc800078e0014 */
[----:B------:R-:W-:Y:S01]  /*2050*/  IMAD R67, R71, R69, R58 ;  /* 0x0000004547437224 */ /* 0x000fe200078e023a */
[----:B-1----:R-:W-:Y:S01]  /*2060*/  IADD3 R64, P1, R14, R12, RZ ;  /* 0x0000000c0e407210 */ /* 0x002fe20007f3e0ff */
[----:B------:R-:W-:-:S03]  /*2070*/  IMAD.SHL.U32 R58, R68, 0x8, RZ ;  /* 0x00000008443a7824 */ /* 0x000fc600078e00ff */
[----:B------:R-:W-:Y:S01]  /*2080*/  IADD3.X R65, R13, R15, R67, P1, !PT ;  /* 0x0000000f0d417210 */ /* 0x000fe20000ffe443 */
[----:B------:R-:W-:Y:S08]  /*2090*/  @P3 BRA `(.L_x_32) ;  /* 0x0000000000043947 */ /* 0x000ff00003800000 */
[----:B------:R0:W5:Y:S02]  /*20a0*/  LDG.E.U8 R56, desc[UR36][R64.64] ;  /* 0x0000002440387981 */ /* 0x000164000c1e1100 */
.L_x_32:
[----:B------:R-:W-:Y:S05]  /*20b0*/  BSYNC B1 ;  /* 0x0000000000017941 */ /* 0x000fea0003800000 */
.L_x_31:
[----:B-----5:R-:W-:Y:S01]  /*20c0*/  LOP3.LUT R57, R56, 0xffff, RZ, 0xc0, !PT ;  /* 0x0000ffff38397812 */ /* 0x020fe200078ec0ff */
[----:B------:R-:W-:Y:S01]  /*20d0*/  IMAD.WIDE.U32 R14, R71, R68, R58 ;  /* 0x00000044470e7225 */ /* 0x000fe200078e003a */
[----:B------:R-:W-:Y:S01]  /*20e0*/  ISETP.LT.OR P4, PT, R3, 0x2, !P0 ;  /* 0x000000020300780c */ /* 0x000fe20004781670 */
[----:B------:R-:W-:Y:S01]  /*20f0*/  BSSY B1, `(.L_x_33) ;  /* 0x000000e000017945 */ /* 0x000fe20003800000 */
[----:B------:R-:W-:Y:S01]  /*2100*/  PRMT R66, R57, 0x8880, RZ ;  /* 0x0000888039427816 */ /* 0x000fe200000000ff */
[----:B------:R-:W-:Y:S01]  /*2110*/  IMAD.IADD R15, R67, 0x1, R15 ;  /* 0x00000001430f7824 */ /* 0x000fe200078e020f */
[----:B------:R-:W-:Y:S02]  /*2120*/  IADD3 R14, P2, P5, R62, R12, R14 ;  /* 0x0000000c3e0e7210 */ /* 0x000fe40007d5e00e */
[----:B------:R-:W-:Y:S01]  /*2130*/  ISETP.GE.AND P1, PT, R70, 0x9, PT ;  /* 0x000000094600780c */ /* 0x000fe20003f26270 */
[----:B------:R-:W-:Y:S01]  /*2140*/  IMAD R57, R66, R23, RZ ;  /* 0x0000001742397224 */ /* 0x000fe200078e02ff */
[----:B------:R-:W-:-:S02]  /*2150*/  IADD3.X R15, R21, R13, R15, P2, P5 ;  /* 0x0000000d150f7210 */ /* 0x000fc400017ea40f */
[----:B------:R-:W-:Y:S01]  /*2160*/  ISETP.LT.OR P2, PT, R3, 0x1, !P1 ;  /* 0x000000010300780c */ /* 0x000fe20004f41670 */
[----:B------:R-:W-:-:S05]  /*2170*/  @!P3 IMAD R67, R40, R22, R57 ;  /* 0x000000162843b224 */ /* 0x000fca00078e0239 */
[----:B------:R1:W-:Y:S01]  /*2180*/  @!P3 STG.E.U8 desc[UR36][R10.64], R67 ;  /* 0x000000430a00b986 */ /* 0x0003e2000c101124 */
[----:B------:R-:W-:Y:S06]  /*2190*/  @P4 BRA `(.L_x_34) ;  /* 0x00000000000c4947 */ /* 0x000fec0003800000 */
[----:B------:R-:W2:Y:S02]  /*21a0*/  LDG.E.U8 R56, desc[UR36][R64.64+0x1] ;  /* 0x0000012440387981 */ /* 0x000ea4000c1e1100 */
[----:B--2---:R-:W-:-:S05]  /*21b0*/  PRMT R40, R56, 0x8880, RZ ;  /* 0x0000888038287816 */ /* 0x004fca00000000ff */
[----:B------:R-:W-:-:S07]  /*21c0*/  IMAD R57, R40, R23, RZ ;  /* 0x0000001728397224 */ /* 0x000fce00078e02ff */
.L_x_34:
[----:B------:R-:W-:Y:S05]  /*21d0*/  BSYNC B1 ;  /* 0x0000000000017941 */ /* 0x000fea0003800000 */
.L_x_33:
[----:B------:R-:W-:Y:S01]  /*21e0*/  @!P4 IMAD R41, R41, R22, R57 ;  /* 0x000000162929c224 */ /* 0x000fe200078e0239 */
[----:B------:R-:W-:Y:S04]  /*21f0*/  BSSY B1, `(.L_x_35) ;  /* 0x0000006000017945 */ /* 0x000fe80003800000 */
[----:B------:R2:W-:Y:S01]  /*2200*/  @!P4 STG.E.U8 desc[UR36][R10.64+0x1], R41 ;  /* 0x000001290a00c986 */ /* 0x0005e2000c101124 */
[----:B------:R-:W-:Y:S05]  /*2210*/  @P2 BRA `(.L_x_36) ;  /* 0x00000000000c2947 */ /* 0x000fea0003800000 */
[----:B------:R-:W3:Y:S02]  /*2220*/  LDG.E.U8 R56, desc[UR36][R14.64] ;  /* 0x000000240e387981 */ /* 0x000ee4000c1e1100 */
[----:B---3--:R-:W-:-:S05]  /*2230*/  PRMT R40, R56, 0x8880, RZ ;  /* 0x0000888038287816 */ /* 0x008fca00000000ff */
[----:B------:R-:W-:-:S07]  /*2240*/  IMAD R57, R40, R23, RZ ;  /* 0x0000001728397224 */ /* 0x000fce00078e02ff */
.L_x_36:
[----:B------:R-:W-:Y:S05]  /*2250*/  BSYNC B1 ;  /* 0x0000000000017941 */ /* 0x000fea0003800000 */
.L_x_35:
[C---:B------:R-:W-:Y:S01]  /*2260*/  ISETP.LT.OR P4, PT, R3.reuse, 0x2, !P1 ;  /* 0x000000020300780c */ /* 0x040fe20004f81670 */
[----:B--2---:R-:W-:Y:S01]  /*2270*/  @!P2 IMAD R41, R42, R22, R57 ;  /* 0x000000162a29a224 */ /* 0x004fe200078e0239 */
[----:B------:R-:W-:Y:S01]  /*2280*/  BSSY B1, `(.L_x_37) ;  /* 0x0000009000017945 */ /* 0x000fe20003800000 */
[C---:B------:R-:W-:Y:S02]  /*2290*/  ISETP.LT.OR P3, PT, R3.reuse, 0x9, !P0 ;  /* 0x000000090300780c */ /* 0x040fe40004761670 */
[C---:B------:R-:W-:Y:S01]  /*22a0*/  ISETP.LT.OR P5, PT, R3.reuse, 0xa, !P0 ;  /* 0x0000000a0300780c */ /* 0x040fe200047a1670 */
[----:B------:R2:W-:Y:S01]  /*22b0*/  @!P2 STG.E.U8 desc[UR36][R8.64], R41 ;  /* 0x000000290800a986 */ /* 0x0005e2000c101124 */
[----:B------:R-:W-:-:S06]  /*22c0*/  ISETP.LT.OR P2, PT, R3, 0x9, !P1 ;  /* 0x000000090300780c */ /* 0x000fcc0004f41670 */
[----:B------:R-:W-:Y:S07]  /*22d0*/  @P4 BRA `(.L_x_38) ;  /* 0x00000000000c4947 */ /* 0x000fee0003800000 */
[----:B------:R-:W3:Y:S02]  /*22e0*/  LDG.E.U8 R56, desc[UR36][R14.64+0x1] ;  /* 0x000001240e387981 */ /* 0x000ee4000c1e1100 */
[----:B---3--:R-:W-:-:S05]  /*22f0*/  PRMT R40, R56, 0x8880, RZ ;  /* 0x0000888038287816 */ /* 0x008fca00000000ff */
[----:B------:R-:W-:-:S07]  /*2300*/  IMAD R57, R40, R23, RZ ;  /* 0x0000001728397224 */ /* 0x000fce00078e02ff */
.L_x_38:
[----:B------:R-:W-:Y:S05]  /*2310*/  BSYNC B1 ;  /* 0x0000000000017941 */ /* 0x000fea0003800000 */
.L_x_37:
[----:B------:R-:W-:Y:S01]  /*2320*/  @!P4 IMAD R43, R43, R22, R57 ;  /* 0x000000162b2bc224 */ /* 0x000fe200078e0239 */
[----:B------:R-:W-:Y:S04]  /*2330*/  BSSY B1, `(.L_x_39) ;  /* 0x0000006000017945 */ /* 0x000fe80003800000 */
[----:B------:R3:W-:Y:S01]  /*2340*/  @!P4 STG.E.U8 desc[UR36][R8.64+0x1], R43 ;  /* 0x0000012b0800c986 */ /* 0x0007e2000c101124 */
[----:B------:R-:W-:Y:S05]  /*2350*/  @P3 BRA `(.L_x_40) ;  /* 0x00000000000c3947 */ /* 0x000fea0003800000 */
[----:B------:R-:W4:Y:S02]  /*2360*/  LDG.E.U8 R56, desc[UR36][R64.64+0x8] ;  /* 0x0000082440387981 */ /* 0x000f24000c1e1100 */
[----:B----4-:R-:W-:-:S05]  /*2370*/  PRMT R40, R56, 0x8880, RZ ;  /* 0x0000888038287816 */ /* 0x010fca00000000ff */
[----:B------:R-:W-:-:S07]  /*2380*/  IMAD R57, R40, R23, RZ ;  /* 0x0000001728397224 */ /* 0x000fce00078e02ff */
.L_x_40:
[----:B------:R-:W-:Y:S05]  /*2390*/  BSYNC B1 ;  /* 0x0000000000017941 */ /* 0x000fea0003800000 */
.L_x_39:
[----:B--2---:R-:W-:Y:S01]  /*23a0*/  @!P3 IMAD R41, R44, R22, R57 ;  /* 0x000000162c29b224 */ /* 0x004fe200078e0239 */
[----:B------:R-:W-:Y:S04]  /*23b0*/  BSSY B1, `(.L_x_41) ;  /* 0x0000006000017945 */ /* 0x000fe80003800000 */
[----:B------:R2:W-:Y:S01]  /*23c0*/  @!P3 STG.E.U8 desc[UR36][R10.64+0x8], R41 ;  /* 0x000008290a00b986 */ /* 0x0005e2000c101124 */
[----:B------:R-:W-:Y:S05]  /*23d0*/  @P5 BRA `(.L_x_42) ;  /* 0x00000000000c5947 */ /* 0x000fea0003800000 */
[----:B------:R-:W4:Y:S02]  /*23e0*/  LDG.E.U8 R56, desc[UR36][R64.64+0x9] ;  /* 0x0000092440387981 */ /* 0x000f24000c1e1100 */
[----:B----4-:R-:W-:-:S05]  /*23f0*/  PRMT R40, R56, 0x8880, RZ ;  /* 0x0000888038287816 */ /* 0x010fca00000000ff */
[----:B------:R-:W-:-:S07]  /*2400*/  IMAD R57, R40, R23, RZ ;  /* 0x0000001728397224 */ /* 0x000fce00078e02ff */
.L_x_42:
[----:B------:R-:W-:Y:S05]  /*2410*/  BSYNC B1 ;  /* 0x0000000000017941 */ /* 0x000fea0003800000 */
.L_x_41:
[----:B------:R-:W-:Y:S01]  /*2420*/  @!P5 IMAD R45, R45, R22, R57 ;  /* 0x000000162d2dd224 */ /* 0x000fe200078e0239 */
[----:B------:R-:W-:Y:S04]  /*2430*/  BSSY B1, `(.L_x_43) ;  /* 0x0000006000017945 */ /* 0x000fe80003800000 */
[----:B------:R4:W-:Y:S01]  /*2440*/  @!P5 STG.E.U8 desc[UR36][R10.64+0x9], R45 ;  /* 0x0000092d0a00d986 */ /* 0x0009e2000c101124 */
[----:B------:R-:W-:Y:S05]  /*2450*/  @P2 BRA `(.L_x_44) ;  /* 0x00000000000c2947 */ /* 0x000fea0003800000 */
[----:B------:R-:W5:Y:S02]  /*2460*/  LDG.E.U8 R56, desc[UR36][R14.64+0x8] ;  /* 0x000008240e387981 */ /* 0x000f64000c1e1100 */
[----:B-----5:R-:W-:-:S05]  /*2470*/  PRMT R40, R56, 0x8880, RZ ;  /* 0x0000888038287816 */ /* 0x020fca00000000ff */
[----:B------:R-:W-:-:S07]  /*2480*/  IMAD R57, R40, R23, RZ ;  /* 0x0000001728397224 */ /* 0x000fce00078e02ff */
.L_x_44:
[----:B------:R-:W-:Y:S05]  /*2490*/  BSYNC B1 ;  /* 0x0000000000017941 */ /* 0x000fea0003800000 */
.L_x_43:
        /* <DEDUP_REMOVED lines=8> */
[----:B------:R-:W5:Y:S02]  /*2520*/  LDG.E.U8 R56, desc[UR36][R14.64+0x9] ;  /* 0x000009240e387981 */ /* 0x000f64000c1e1100 */
[----:B-----5:R-:W-:-:S05]  /*2530*/  PRMT R40, R56, 0x8880, RZ ;  /* 0x0000888038287816 */ /* 0x020fca00000000ff */
[----:B------:R-:W-:-:S07]  /*2540*/  IMAD R57, R40, R23, RZ ;  /* 0x0000001728397224 */ /* 0x000fce00078e02ff */
.L_x_46:
[----:B------:R-:W-:Y:S05]  /*2550*/  BSYNC B1 ;  /* 0x0000000000017941 */ /* 0x000fea0003800000 */
.L_x_45:
[----:B------:R-:W-:Y:S01]  /*2560*/  @!P4 IMAD R47, R47, R22, R57 ;  /* 0x000000162f2fc224 */ /* 0x000fe200078e0239 */
[----:B------:R-:W-:Y:S04]  /*2570*/  BSSY B1, `(.L_x_47) ;  /* 0x0000006000017945 */ /* 0x000fe80003800000 */
[----:B------:R0:W-:Y:S01]  /*2580*/  @!P4 STG.E.U8 desc[UR36][R8.64+0x9], R47 ;  /* 0x0000092f0800c986 */ /* 0x0001e2000c101124 */
[----:B------:R-:W-:Y:S05]  /*2590*/  @P3 BRA `(.L_x_48) ;  /* 0x00000000000c3947 */ /* 0x000fea0003800000 */
[----:B------:R-:W5:Y:S02]  /*25a0*/  LDG.E.U8 R56, desc[UR36][R64.64+0x10] ;  /* 0x0000102440387981 */ /* 0x000f64000c1e1100 */
[----:B-----5:R-:W-:-:S05]  /*25b0*/  PRMT R40, R56, 0x8880, RZ ;  /* 0x0000888038287816 */ /* 0x020fca00000000ff */
[----:B------:R-:W-:-:S07]  /*25c0*/  IMAD R57, R40, R23, RZ ;  /* 0x0000001728397224 */ /* 0x000fce00078e02ff */
.L_x_48:
[----:B------:R-:W-:Y:S05]  /*25d0*/  BSYNC B1 ;  /* 0x0000000000017941 */ /* 0x000fea0003800000 */
.L_x_47:
[----:B--2---:R-:W-:Y:S01]  /*25e0*/  @!P3 IMAD R41, R48, R22, R57 ;  /* 0x000000163029b224 */ /* 0x004fe200078e0239 */
[----:B------:R-:W-:Y:S04]  /*25f0*/  BSSY B1, `(.L_x_49) ;  /* 0x0000006000017945 */ /* 0x000fe80003800000 */
[----:B------:R2:W-:Y:S01]  /*2600*/  @!P3 STG.E.U8 desc[UR36][R10.64+0x10], R41 ;  /* 0x000010290a00b986 */ /* 0x0005e2000c101124 */
[----:B------:R-:W-:Y:S05]  /*2610*/  @P5 BRA `(.L_x_50) ;  /* 0x00000000000c5947 */ /* 0x000fea0003800000 */
[----:B------:R-:W5:Y:S02]  /*2620*/  LDG.E.U8 R56, desc[UR36][R64.64+0x11] ;  /* 0x0000112440387981 */ /* 0x000f64000c1e1100 */
[----:B-----5:R-:W-:-:S05]  /*2630*/  PRMT R40, R56, 0x8880, RZ ;  /* 0x0000888038287816 */ /* 0x020fca00000000ff */
[----:B------:R-:W-:-:S07]  /*2640*/  IMAD R57, R40, R23, RZ ;  /* 0x0000001728397224 */ /* 0x000fce00078e02ff */
.L_x_50:
[----:B------:R-:W-:Y:S05]  /*2650*/  BSYNC B1 ;  /* 0x0000000000017941 */ /* 0x000fea0003800000 */
.L_x_49:
[----:B------:R-:W-:Y:S01]  /*2660*/  @!P5 IMAD R49, R49, R22, R57 ;  /* 0x000000163131d224 */ /* 0x000fe200078e0239 */
[----:B------:R-:W-:Y:S04]  /*2670*/  BSSY B1, `(.L_x_51) ;  /* 0x0000006000017945 */ /* 0x000fe80003800000 */
[----:B------:R0:W-:Y:S01]  /*2680*/  @!P5 STG.E.U8 desc[UR36][R10.64+0x11], R49 ;  /* 0x000011310a00d986 */ /* 0x0001e2000c101124 */
[----:B------:R-:W-:Y:S05]  /*2690*/  @P2 BRA `(.L_x_52) ;  /* 0x00000000000c2947 */ /* 0x000fea0003800000 */
[----:B------:R-:W5:Y:S02]  /*26a0*/  LDG.E.U8 R56, desc[UR36][R14.64+0x10] ;  /* 0x000010240e387981 */ /* 0x000f64000c1e1100 */
[----:B-----5:R-:W-:-:S05]  /*26b0*/  PRMT R40, R56, 0x8880, RZ ;  /* 0x0000888038287816 */ /* 0x020fca00000000ff */
[----:B------:R-:W-:-:S07]  /*26c0*/  IMAD R57, R40, R23, RZ ;  /* 0x0000001728397224 */ /* 0x000fce00078e02ff */
.L_x_52:
[----:B------:R-:W-:Y:S05]  /*26d0*/  BSYNC B1 ;  /* 0x0000000000017941 */ /* 0x000fea0003800000 */
.L_x_51:
[C---:B------:R-:W-:Y:S01]  /*26e0*/  ISETP.LT.OR P4, PT, R3.reuse, 0x12, !P1 ;  /* 0x000000120300780c */ /* 0x040fe20004f81670 */
[----:B--2---:R-:W-:Y:S01]  /*26f0*/  @!P2 IMAD R41, R50, R22, R57 ;  /* 0x000000163229a224 */ /* 0x004fe200078e0239 */
[----:B------:R-:W-:Y:S01]  /*2700*/  BSSY B1, `(.L_x_53) ;  /* 0x000000b000017945 */ /* 0x000fe20003800000 */
[----:B------:R-:W-:Y:S02]  /*2710*/  ISETP.LT.OR P3, PT, R3, 0x19, !P0 ;  /* 0x000000190300780c */ /* 0x000fe40004761670 */
[----:B------:R-:W-:Y:S01]  /*2720*/  IADD3 R71, P5, R71, 0x80, RZ ;  /* 0x0000008047477810 */ /* 0x000fe20007fbe0ff */
[----:B------:R2:W-:Y:S01]  /*2730*/  @!P2 STG.E.U8 desc[UR36][R8.64+0x10], R41 ;  /* 0x000010290800a986 */ /* 0x0005e2000c101124 */
[C---:B------:R-:W-:Y:S02]  /*2740*/  ISETP.LT.OR P2, PT, R3.reuse, 0x19, !P1 ;  /* 0x000000190300780c */ /* 0x040fe40004f41670 */
[C---:B------:R-:W-:Y:S02]  /*2750*/  ISETP.LT.OR P0, PT, R3.reuse, 0x1a, !P0 ;  /* 0x0000001a0300780c */ /* 0x040fe40004701670 */
[----:B------:R-:W-:-:S02]  /*2760*/  ISETP.LT.OR P1, PT, R3, 0x1a, !P1 ;  /* 0x0000001a0300780c */ /* 0x000fc40004f21670 */
[----:B------:R-:W-:Y:S11]  /*2770*/  @P4 BRA `(.L_x_54) ;  /* 0x00000000000c4947 */ /* 0x000ff60003800000 */
[----:B------:R-:W5:Y:S02]  /*2780*/  LDG.E.U8 R56, desc[UR36][R14.64+0x11] ;  /* 0x000011240e387981 */ /* 0x000f64000c1e1100 */
[----:B-----5:R-:W-:-:S05]  /*2790*/  PRMT R40, R56, 0x8880, RZ ;  /* 0x0000888038287816 */ /* 0x020fca00000000ff */
[----:B------:R-:W-:-:S07]  /*27a0*/  IMAD R57, R40, R23, RZ ;  /* 0x0000001728397224 */ /* 0x000fce00078e02ff */
.L_x_54:
[----:B------:R-:W-:Y:S05]  /*27b0*/  BSYNC B1 ;  /* 0x0000000000017941 */ /* 0x000fea0003800000 */
.L_x_53:
[----:B------:R-:W-:Y:S01]  /*27c0*/  @!P4 IMAD R51, R51, R22, R57 ;  /* 0x000000163333c224 */ /* 0x000fe200078e0239 */
[----:B------:R-:W-:Y:S04]  /*27d0*/  BSSY B1, `(.L_x_55) ;  /* 0x0000006000017945 */ /* 0x000fe80003800000 */
[----:B------:R0:W-:Y:S01]  /*27e0*/  @!P4 STG.E.U8 desc[UR36][R8.64+0x11], R51 ;  /* 0x000011330800c986 */ /* 0x0001e2000c101124 */
[----:B------:R-:W-:Y:S05]  /*27f0*/  @P3 BRA `(.L_x_56) ;  /* 0x00000000000c3947 */ /* 0x000fea0003800000 */
[----:B------:R-:W5:Y:S02]  /*2800*/  LDG.E.U8 R56, desc[UR36][R64.64+0x18] ;  /* 0x0000182440387981 */ /* 0x000f64000c1e1100 */
[----:B-----5:R-:W-:-:S05]  /*2810*/  PRMT R40, R56, 0x8880, RZ ;  /* 0x0000888038287816 */ /* 0x020fca00000000ff */
[----:B------:R-:W-:-:S07]  /*2820*/  IMAD R57, R40, R23, RZ ;  /* 0x0000001728397224 */ /* 0x000fce00078e02ff */
.L_x_56:
[----:B------:R-:W-:Y:S05]  /*2830*/  BSYNC B1 ;  /* 0x0000000000017941 */ /* 0x000fea0003800000 */
.L_x_55:
[----:B--2---:R-:W-:Y:S01]  /*2840*/  @!P3 IMAD R41, R52, R22, R57 ;  /* 0x000000163429b224 */ /* 0x004fe200078e0239 */
[----:B------:R-:W-:Y:S01]  /*2850*/  BSSY B1, `(.L_x_57) ;  /* 0x0000007000017945 */ /* 0x000fe20003800000 */
[----:B------:R-:W-:-:S03]  /*2860*/  IMAD.X R61, RZ, RZ, R61, P5 ;  /* 0x000000ffff3d7224 */ /* 0x000fc600028e063d */
[----:B------:R2:W-:Y:S01]  /*2870*/  @!P3 STG.E.U8 desc[UR36][R10.64+0x18], R41 ;  /* 0x000018290a00b986 */ /* 0x0005e2000c101124 */
[----:B------:R-:W-:Y:S05]  /*2880*/  @P0 BRA `(.L_x_58) ;  /* 0x00000000000c0947 */ /* 0x000fea0003800000 */
[----:B------:R-:W5:Y:S02]  /*2890*/  LDG.E.U8 R56, desc[UR36][R64.64+0x19] ;  /* 0x0000192440387981 */ /* 0x000f64000c1e1100 */
[----:B-----5:R-:W-:-:S05]  /*28a0*/  PRMT R40, R56, 0x8880, RZ ;  /* 0x0000888038287816 */ /* 0x020fca00000000ff */
[----:B------:R-:W-:-:S07]  /*28b0*/  IMAD R57, R40, R23, RZ ;  /* 0x0000001728397224 */ /* 0x000fce00078e02ff */
.L_x_58:
[----:B------:R-:W-:Y:S05]  /*28c0*/  BSYNC B1 ;  /* 0x0000000000017941 */ /* 0x000fea0003800000 */
.L_x_57:
[----:B------:R-:W-:Y:S01]  /*28d0*/  @!P0 IMAD R53, R53, R22, R57 ;  /* 0x0000001635358224 */ /* 0x000fe200078e0239 */
[----:B------:R-:W-:Y:S01]  /*28e0*/  BSSY B1, `(.L_x_59) ;  /* 0x0000007000017945 */ /* 0x000fe20003800000 */
[----:B------:R-:W-:-:S03]  /*28f0*/  IMAD R40, R61, R68, RZ ;  /* 0x000000443d287224 */ /* 0x000fc600078e02ff */
[----:B------:R0:W-:Y:S01]  /*2900*/  @!P0 STG.E.U8 desc[UR36][R10.64+0x19], R53 ;  /* 0x000019350a008986 */ /* 0x0001e2000c101124 */
[----:B------:R-:W-:Y:S05]  /*2910*/  @P2 BRA `(.L_x_60) ;  /* 0x00000000000c2947 */ /* 0x000fea0003800000 */
[----:B------:R-:W0:Y:S02]  /*2920*/  LDG.E.U8 R56, desc[UR36][R14.64+0x18] ;  /* 0x000018240e387981 */ /* 0x000e24000c1e1100 */
[----:B012-4-:R-:W-:-:S05]  /*2930*/  PRMT R10, R56, 0x8880, RZ ;  /* 0x00008880380a7816 */ /* 0x017fca00000000ff */
[----:B------:R-:W-:-:S07]  /*2940*/  IMAD R57, R10, R23, RZ ;  /* 0x000000170a397224 */ /* 0x000fce00078e02ff */
.L_x_60:
[----:B------:R-:W-:Y:S05]  /*2950*/  BSYNC B1 ;  /* 0x0000000000017941 */ /* 0x000fea0003800000 */
.L_x_59:
[----:B--2---:R-:W-:Y:S01]  /*2960*/  @!P2 IMAD R41, R54, R22, R57 ;  /* 0x000000163629a224 */ /* 0x004fe200078e0239 */
[----:B------:R-:W-:Y:S01]  /*2970*/  BSSY B1, `(.L_x_61) ;  /* 0x0000009000017945 */ /* 0x000fe20003800000 */
[C---:B---3--:R-:W-:Y:S02]  /*2980*/  IMAD R43, R71.reuse, R69, R40 ;  /* 0x00000045472b7224 */ /* 0x048fe400078e0228 */
[CC--:B------:R-:W-:Y:S01]  /*2990*/  IMAD.WIDE.U32 R58, R71.reuse, R68.reuse, R58 ;  /* 0x00000044473a7225 */ /* 0x0c0fe200078e003a */
[----:B------:R2:W-:Y:S03]  /*29a0*/  @!P2 STG.E.U8 desc[UR36][R8.64+0x18], R41 ;  /* 0x000018290800a986 */ /* 0x0005e6000c101124 */
[----:B01--4-:R-:W-:Y:S01]  /*29b0*/  IMAD.WIDE.U32 R10, R71, R68, R20 ;  /* 0x00000044470a7225 */ /* 0x013fe200078e0014 */
[----:B------:R-:W-:Y:S06]  /*29c0*/  @P1 BRA `(.L_x_62) ;  /* 0x00000000000c1947 */ /* 0x000fec0003800000 */
[----:B------:R-:W3:Y:S02]  /*29d0*/  LDG.E.U8 R56, desc[UR36][R14.64+0x19] ;  /* 0x000019240e387981 */ /* 0x000ee4000c1e1100 */
[----:B---3--:R-:W-:-:S05]  /*29e0*/  PRMT R40, R56, 0x8880, RZ ;  /* 0x0000888038287816 */ /* 0x008fca00000000ff */
[----:B------:R-:W-:-:S07]  /*29f0*/  IMAD R57, R40, R23, RZ ;  /* 0x0000001728397224 */ /* 0x000fce00078e02ff */
.L_x_62:
[----:B------:R-:W-:Y:S05]  /*2a00*/  BSYNC B1 ;  /* 0x0000000000017941 */ /* 0x000fea0003800000 */
.L_x_61:
[----:B------:R-:W-:Y:S01]  /*2a10*/  @!P1 IMAD R55, R55, R22, R57 ;  /* 0x0000001637379224 */ /* 0x000fe200078e0239 */
[----:B------:R-:W-:Y:S01]  /*2a20*/  ISETP.GE.AND P2, PT, R70, 0x81, PT ;  /* 0x000000814600780c */ /* 0x000fe20003f46270 */
[----:B------:R-:W-:Y:S01]  /*2a30*/  BSSY B1, `(.L_x_63) ;  /* 0x000000c000017945 */ /* 0x000fe20003800000 */
[----:B------:R-:W-:Y:S02]  /*2a40*/  IADD3 R10, P5, R10, R12, RZ ;  /* 0x0000000c0a0a7210 */ /* 0x000fe40007fbe0ff */
[----:B------:R0:W-:Y:S01]  /*2a50*/  @!P1 STG.E.U8 desc[UR36][R8.64+0x19], R55 ;  /* 0x0000193708009986 */ /* 0x0001e2000c101124 */
[----:B------:R-:W-:Y:S02]  /*2a60*/  ISETP.LT.OR P1, PT, R3, 0x1, !P2 ;  /* 0x000000010300780c */ /* 0x000fe40005721670 */
[----:B------:R-:W-:Y:S02]  /*2a70*/  IADD3.X R11, R13, R11, R43, P5, !PT ;  /* 0x0000000b0d0b7210 */ /* 0x000fe40002ffe42b */
[----:B------:R-:W-:-:S02]  /*2a80*/  ISETP.GE.AND P0, PT, R70, 0x89, PT ;  /* 0x000000894600780c */ /* 0x000fc40003f06270 */
[----:B------:R-:W-:Y:S02]  /*2a90*/  IADD3 R12, P4, P3, R62, R12, R58 ;  /* 0x0000000c3e0c7210 */ /* 0x000fe40007b9e03a */
[----:B------:R-:W-:-:S05]  /*2aa0*/  ISETP.LT.OR P5, PT, R3, 0x2, !P2 ;  /* 0x000000020300780c */ /* 0x000fca00057a1670 */
[----:B0-----:R-:W-:Y:S08]  /*2ab0*/  @P1 BRA `(.L_x_64) ;  /* 0x00000000000c1947 */ /* 0x001ff00003800000 */
[----:B------:R-:W2:Y:S02]  /*2ac0*/  LDG.E.U8 R56, desc[UR36][R10.64] ;  /* 0x000000240a387981 */ /* 0x000ea4000c1e1100 */
[----:B--2---:R-:W-:-:S05]  /*2ad0*/  PRMT R8, R56, 0x8880, RZ ;  /* 0x0000888038087816 */ /* 0x004fca00000000ff */
[----:B------:R-:W-:-:S07]  /*2ae0*/  IMAD R57, R8, R23, RZ ;  /* 0x0000001708397224 */ /* 0x000fce00078e02ff */
.L_x_64:
[----:B------:R-:W-:Y:S05]  /*2af0*/  BSYNC B1 ;  /* 0x0000000000017941 */ /* 0x000fea0003800000 */
.L_x_63:
[----:B--2---:R-:W-:Y:S01]  /*2b00*/  @!P1 IMAD R9, R24, R22, R57 ;  /* 0x0000001618099224 */ /* 0x004fe200078e0239 */
[----:B------:R-:W-:Y:S01]  /*2b10*/  BSSY B1, `(.L_x_65) ;  /* 0x0000007000017945 */ /* 0x000fe20003800000 */
[----:B------:R-:W-:-:S03]  /*2b20*/  IMAD.IADD R58, R43, 0x1, R59 ;  /* 0x000000012b3a7824 */ /* 0x000fc600078e023b */
[----:B------:R0:W-:Y:S01]  /*2b30*/  @!P1 STG.E.U8 desc[UR36][R6.64], R9 ;  /* 0x0000000906009986 */ /* 0x0001e2000c101124 */
[----:B------:R-:W-:Y:S05]  /*2b40*/  @P5 BRA `(.L_x_66) ;  /* 0x00000000000c5947 */ /* 0x000fea0003800000 */
[----:B------:R-:W2:Y:S02]  /*2b50*/  LDG.E.U8 R56, desc[UR36][R10.64+0x1] ;  /* 0x000001240a387981 */ /* 0x000ea4000c1e1100 */
[----:B--2---:R-:W-:-:S05]  /*2b60*/  PRMT R8, R56, 0x8880, RZ ;  /* 0x0000888038087816 */ /* 0x004fca00000000ff */
[----:B------:R-:W-:-:S07]  /*2b70*/  IMAD R57, R8, R23, RZ ;  /* 0x0000001708397224 */ /* 0x000fce00078e02ff */
.L_x_66:
[----:B------:R-:W-:Y:S05]  /*2b80*/  BSYNC B1 ;  /* 0x0000000000017941 */ /* 0x000fea0003800000 */
.L_x_65:
[----:B------:R-:W-:Y:S01]  /*2b90*/  ISETP.LT.OR P1, PT, R3, 0x1, !P0 ;  /* 0x000000010300780c */ /* 0x000fe20004721670 */
[----:B------:R-:W-:Y:S01]  /*2ba0*/  @!P5 IMAD R25, R25, R22, R57 ;  /* 0x000000161919d224 */ /* 0x000fe200078e0239 */
[----:B------:R-:W-:Y:S01]  /*2bb0*/  BSSY B1, `(.L_x_67) ;  /* 0x000000a000017945 */ /* 0x000fe20003800000 */
[----:B------:R-:W-:Y:S02]  /*2bc0*/  IADD3.X R13, R21, R13, R58, P4, P3 ;  /* 0x0000000d150d7210 */ /* 0x000fe400027e643a */
[C---:B------:R-:W-:Y:S01]  /*2bd0*/  ISETP.LT.OR P4, PT, R3.reuse, 0x2, !P0 ;  /* 0x000000020300780c */ /* 0x040fe20004781670 */
[----:B------:R1:W-:Y:S01]  /*2be0*/  @!P5 STG.E.U8 desc[UR36][R6.64+0x1], R25 ;  /* 0x000001190600d986 */ /* 0x0003e2000c101124 */
[C---:B------:R-:W-:Y:S02]  /*2bf0*/  ISETP.LT.OR P5, PT, R3.reuse, 0x9, !P2 ;  /* 0x000000090300780c */ /* 0x040fe400057a1670 */
[----:B------:R-:W-:-:S04]  /*2c00*/  ISETP.LT.OR P3, PT, R3, 0xa, !P2 ;  /* 0x0000000a0300780c */ /* 0x000fc80005761670 */
[----:B------:R-:W-:Y:S09]  /*2c10*/  @P1 BRA `(.L_x_68) ;  /* 0x00000000000c1947 */ /* 0x000ff20003800000 */
[----:B------:R-:W2:Y:S02]  /*2c20*/  LDG.E.U8 R56, desc[UR36][R12.64] ;  /* 0x000000240c387981 */ /* 0x000ea4000c1e1100 */
[----:B--2---:R-:W-:-:S05]  /*2c30*/  PRMT R8, R56, 0x8880, RZ ;  /* 0x0000888038087816 */ /* 0x004fca00000000ff */
[----:B------:R-:W-:-:S07]  /*2c40*/  IMAD R57, R8, R23, RZ ;  /* 0x0000001708397224 */ /* 0x000fce00078e02ff */
.L_x_68:
[----:B------:R-:W-:Y:S05]  /*2c50*/  BSYNC B1 ;  /* 0x0000000000017941 */ /* 0x000fea0003800000 */
.L_x_67:
[----:B0-----:R-:W-:Y:S01]  /*2c60*/  @!P1 IMAD R9, R26, R22, R57 ;  /* 0x000000161a099224 */ /* 0x001fe200078e0239 */
[----:B------:R-:W-:Y:S04]  /*2c70*/  BSSY B1, `(.L_x_69) ;  /* 0x0000006000017945 */ /* 0x000fe80003800000 */
[----:B------:R0:W-:Y:S01]  /*2c80*/  @!P1 STG.E.U8 desc[UR36][R4.64], R9 ;  /* 0x0000000904009986 */ /* 0x0001e2000c101124 */
[----:B------:R-:W-:Y:S05]  /*2c90*/  @P4 BRA `(.L_x_70) ;  /* 0x00000000000c4947 */ /* 0x000fea0003800000 */
[----:B------:R-:W2:Y:S02]  /*2ca0*/  LDG.E.U8 R56, desc[UR36][R12.64+0x1] ;  /* 0x000001240c387981 */ /* 0x000ea4000c1e1100 */
[----:B--2---:R-:W-:-:S05]  /*2cb0*/  PRMT R8, R56, 0x8880, RZ ;  /* 0x0000888038087816 */ /* 0x004fca00000000ff */
[----:B------:R-:W-:-:S07]  /*2cc0*/  IMAD R57, R8, R23, RZ ;  /* 0x0000001708397224 */ /* 0x000fce00078e02ff */
.L_x_70:
[----:B------:R-:W-:Y:S05]  /*2cd0*/  BSYNC B1 ;  /* 0x0000000000017941 */ /* 0x000fea0003800000 */
.L_x_69:
[----:B------:R-:W-:Y:S01]  /*2ce0*/  @!P4 IMAD R27, R27, R22, R57 ;  /* 0x000000161b1bc224 */ /* 0x000fe200078e0239 */
[----:B------:R-:W-:Y:S04]  /*2cf0*/  BSSY B1, `(.L_x_71) ;  /* 0x0000006000017945 */ /* 0x000fe80003800000 */
[----:B------:R2:W-:Y:S01]  /*2d00*/  @!P4 STG.E.U8 desc[UR36][R4.64+0x1], R27 ;  /* 0x0000011b0400c986 */ /* 0x0005e2000c101124 */
[----:B------:R-:W-:Y:S05]  /*2d10*/  @P5 BRA `(.L_x_72) ;  /* 0x00000000000c5947 */ /* 0x000fea0003800000 */
[----:B------:R-:W3:Y:S02]  /*2d20*/  LDG.E.U8 R56, desc[UR36][R10.64+0x8] ;  /* 0x000008240a387981 */ /* 0x000ee4000c1e1100 */
[----:B---3--:R-:W-:-:S05]  /*2d30*/  PRMT R8, R56, 0x8880, RZ ;  /* 0x0000888038087816 */ /* 0x008fca00000000ff */
[----:B------:R-:W-:-:S07]  /*2d40*/  IMAD R57, R8, R23, RZ ;  /* 0x0000001708397224 */ /* 0x000fce00078e02ff */
.L_x_72:
[----:B------:R-:W-:Y:S05]  /*2d50*/  BSYNC B1 ;  /* 0x0000000000017941 */ /* 0x000fea0003800000 */
.L_x_71:
[----:B0-----:R-:W-:Y:S01]  /*2d60*/  @!P5 IMAD R9, R28, R22, R57 ;  /* 0x000000161c09d224 */ /* 0x001fe200078e0239 */
[----:B------:R-:W-:Y:S04]  /*2d70*/  BSSY B1, `(.L_x_73) ;  /* 0x0000006000017945 */ /* 0x000fe80003800000 */
[----:B------:R0:W-:Y:S01]  /*2d80*/  @!P5 STG.E.U8 desc[UR36][R6.64+0x8], R9 ;  /* 0x000008090600d986 */ /* 0x0001e2000c101124 */
[----:B------:R-:W-:Y:S05]  /*2d90*/  @P3 BRA `(.L_x_74) ;  /* 0x00000000000c3947 */ /* 0x000fea0003800000 */
[----:B------:R-:W3:Y:S02]  /*2da0*/  LDG.E.U8 R56, desc[UR36][R10.64+0x9] ;  /* 0x000009240a387981 */ /* 0x000ee4000c1e1100 */
[----:B---3--:R-:W-:-:S05]  /*2db0*/  PRMT R8, R56, 0x8880, RZ ;  /* 0x0000888038087816 */ /* 0x008fca00000000ff */
[----:B------:R-:W-:-:S07]  /*2dc0*/  IMAD R57, R8, R23, RZ ;  /* 0x0000001708397224 */ /* 0x000fce00078e02ff */
.L_x_74:
[----:B------:R-:W-:Y:S05]  /*2dd0*/  BSYNC B1 ;  /* 0x0000000000017941 */ /* 0x000fea0003800000 */
.L_x_73:
[----:B------:R-:W-:Y:S01]  /*2de0*/  ISETP.LT.OR P5, PT, R3, 0x9, !P0 ;  /* 0x000000090300780c */ /* 0x000fe200047a1670 */
[----:B------:R-:W-:Y:S01]  /*2df0*/  @!P3 IMAD R29, R29, R22, R57 ;  /* 0x000000161d1db224 */ /* 0x000fe200078e0239 */
[----:B------:R-:W-:Y:S01]  /*2e00*/  BSSY B1, `(.L_x_75) ;  /* 0x0000009000017945 */ /* 0x000fe20003800000 */
[C---:B------:R-:W-:Y:S02]  /*2e10*/  ISETP.LT.OR P4, PT, R3.reuse, 0xa, !P0 ;  /* 0x0000000a0300780c */ /* 0x040fe40004781670 */
[C---:B------:R-:W-:Y:S01]  /*2e20*/  ISETP.LT.OR P1, PT, R3.reuse, 0x12, !P2 ;  /* 0x000000120300780c */ /* 0x040fe20005721670 */
[----:B------:R3:W-:Y:S01]  /*2e30*/  @!P3 STG.E.U8 desc[UR36][R6.64+0x9], R29 ;  /* 0x0000091d0600b986 */ /* 0x0007e2000c101124 */
[----:B------:R-:W-:-:S06]  /*2e40*/  ISETP.LT.OR P3, PT, R3, 0x11, !P2 ;  /* 0x000000110300780c */ /* 0x000fcc0005761670 */
[----:B------:R-:W-:Y:S07]  /*2e50*/  @P5 BRA `(.L_x_76) ;  /* 0x00000000000c5947 */ /* 0x000fee0003800000 */
[----:B------:R-:W4:Y:S02]  /*2e60*/  LDG.E.U8 R56, desc[UR36][R12.64+0x8] ;  /* 0x000008240c387981 */ /* 0x000f24000c1e1100 */
[----:B----4-:R-:W-:-:S05]  /*2e70*/  PRMT R8, R56, 0x8880, RZ ;  /* 0x0000888038087816 */ /* 0x010fca00000000ff */
[----:B------:R-:W-:-:S07]  /*2e80*/  IMAD R57, R8, R23, RZ ;  /* 0x0000001708397224 */ /* 0x000fce00078e02ff */
.L_x_76:
[----:B------:R-:W-:Y:S05]  /*2e90*/  BSYNC B1 ;  /* 0x0000000000017941 */ /* 0x000fea0003800000 */
.L_x_75:
[----:B0-----:R-:W-:Y:S01]  /*2ea0*/  @!P5 IMAD R9, R30, R22, R57 ;  /* 0x000000161e09d224 */ /* 0x001fe200078e0239 */
[----:B------:R-:W-:Y:S04]  /*2eb0*/  BSSY B1, `(.L_x_77) ;  /* 0x0000006000017945 */ /* 0x000fe80003800000 */
[----:B------:R0:W-:Y:S01]  /*2ec0*/  @!P5 STG.E.U8 desc[UR36][R4.64+0x8], R9 ;  /* 0x000008090400d986 */ /* 0x0001e2000c101124 */
[----:B------:R-:W-:Y:S05]  /*2ed0*/  @P4 BRA `(.L_x_78) ;  /* 0x00000000000c4947 */ /* 0x000fea0003800000 */
[----:B------:R-:W4:Y:S02]  /*2ee0*/  LDG.E.U8 R56, desc[UR36][R12.64+0x9] ;  /* 0x000009240c387981 */ /* 0x000f24000c1e1100 */
[----:B----4-:R-:W-:-:S05]  /*2ef0*/  PRMT R8, R56, 0x8880, RZ ;  /* 0x0000888038087816 */ /* 0x010fca00000000ff */
[----:B------:R-:W-:-:S07]  /*2f00*/  IMAD R57, R8, R23, RZ ;  /* 0x0000001708397224 */ /* 0x000fce00078e02ff */
.L_x_78:
[----:B------:R-:W-:Y:S05]  /*2f10*/  BSYNC B1 ;  /* 0x0000000000017941 */ /* 0x000fea0003800000 */
.L_x_77:
[----:B------:R-:W-:Y:S01]  /*2f20*/  @!P4 IMAD R31, R31, R22, R57 ;  /* 0x000000161f1fc224 */ /* 0x000fe200078e0239 */
[----:B------:R-:W-:Y:S04]  /*2f30*/  BSSY B1, `(.L_x_79) ;  /* 0x0000006000017945 */ /* 0x000fe80003800000 */
[----:B------:R4:W-:Y:S01]  /*2f40*/  @!P4 STG.E.U8 desc[UR36][R4.64+0x9], R31 ;  /* 0x0000091f0400c986 */ /* 0x0009e2000c101124 */
[----:B------:R-:W-:Y:S05]  /*2f50*/  @P3 BRA `(.L_x_80) ;  /* 0x00000000000c3947 */ /* 0x000fea0003800000 */
[----:B------:R-:W5:Y:S02]  /*2f60*/  LDG.E.U8 R56, desc[UR36][R10.64+0x10] ;  /* 0x000010240a387981 */ /* 0x000f64000c1e1100 */
[----:B-----5:R-:W-:-:S05]  /*2f70*/  PRMT R8, R56, 0x8880, RZ ;  /* 0x0000888038087816 */ /* 0x020fca00000000ff */
[----:B------:R-:W-:-:S07]  /*2f80*/  IMAD R57, R8, R23, RZ ;  /* 0x0000001708397224 */ /* 0x000fce00078e02ff */
.L_x_80:
[----:B------:R-:W-:Y:S05]  /*2f90*/  BSYNC B1 ;  /* 0x0000000000017941 */ /* 0x000fea0003800000 */
.L_x_79:
[----:B0-----:R-:W-:Y:S01]  /*2fa0*/  @!P3 IMAD R9, R32, R22, R57 ;  /* 0x000000162009b224 */ /* 0x001fe200078e0239 */
[----:B------:R-:W-:Y:S04]  /*2fb0*/  BSSY B1, `(.L_x_81) ;  /* 0x0000006000017945 */ /* 0x000fe80003800000 */
[----:B------:R0:W-:Y:S01]  /*2fc0*/  @!P3 STG.E.U8 desc[UR36][R6.64+0x10], R9 ;  /* 0x000010090600b986 */ /* 0x0001e2000c101124 */
[----:B------:R-:W-:Y:S05]  /*2fd0*/  @P1 BRA `(.L_x_82) ;  /* 0x00000000000c1947 */ /* 0x000fea0003800000 */
[----:B------:R-:W5:Y:S02]  /*2fe0*/  LDG.E.U8 R56, desc[UR36][R10.64+0x11] ;  /* 0x000011240a387981 */ /* 0x000f64000c1e1100 */
[----:B-----5:R-:W-:-:S05]  /*2ff0*/  PRMT R8, R56, 0x8880, RZ ;  /* 0x0000888038087816 */ /* 0x020fca00000000ff */
[----:B------:R-:W-:-:S07]  /*3000*/  IMAD R57, R8, R23, RZ ;  /* 0x0000001708397224 */ /* 0x000fce00078e02ff */
.L_x_82:
[----:B------:R-:W-:Y:S05]  /*3010*/  BSYNC B1 ;  /* 0x0000000000017941 */ /* 0x000fea0003800000 */
.L_x_81:
[----:B------:R-:W-:Y:S01]  /*3020*/  ISETP.LT.OR P4, PT, R3, 0x11, !P0 ;  /* 0x000000110300780c */ /* 0x000fe20004781670 */
[----:B------:R-:W-:Y:S01]  /*3030*/  @!P1 IMAD R33, R33, R22, R57 ;  /* 0x0000001621219224 */ /* 0x000fe200078e0239 */
[----:B------:R-:W-:Y:S01]  /*3040*/  BSSY B1, `(.L_x_83) ;  /* 0x000000a000017945 */ /* 0x000fe20003800000 */
[C---:B------:R-:W-:Y:S02]  /*3050*/  ISETP.LT.OR P3, PT, R3.reuse, 0x12, !P0 ;  /* 0x000000120300780c */ /* 0x040fe40004761670 */
[C---:B------:R-:W-:Y:S01]  /*3060*/  ISETP.LT.OR P5, PT, R3.reuse, 0x19, !P0 ;  /* 0x000000190300780c */ /* 0x040fe200047a1670 */
[----:B------:R0:W-:Y:S01]  /*3070*/  @!P1 STG.E.U8 desc[UR36][R6.64+0x11], R33 ;  /* 0x0000112106009986 */ /* 0x0001e2000c101124 */
[C---:B------:R-:W-:Y:S02]  /*3080*/  ISETP.LT.OR P1, PT, R3.reuse, 0x19, !P2 ;  /* 0x000000190300780c */ /* 0x040fe40005721670 */
[----:B------:R-:W-:-:S04]  /*3090*/  ISETP.LT.OR P2, PT, R3, 0x1a, !P2 ;  /* 0x0000001a0300780c */ /* 0x000fc80005741670 */
[----:B------:R-:W-:Y:S09]  /*30a0*/  @P4 BRA `(.L_x_84) ;  /* 0x00000000000c4947 */ /* 0x000ff20003800000 */
[----:B------:R-:W5:Y:S02]  /*30b0*/  LDG.E.U8 R56, desc[UR36][R12.64+0x10] ;  /* 0x000010240c387981 */ /* 0x000f64000c1e1100 */
[----:B-----5:R-:W-:-:S05]  /*30c0*/  PRMT R8, R56, 0x8880, RZ ;  /* 0x0000888038087816 */ /* 0x020fca00000000ff */
[----:B------:R-:W-:-:S07]  /*30d0*/  IMAD R57, R8, R23, RZ ;  /* 0x0000001708397224 */ /* 0x000fce00078e02ff */
.L_x_84:
[----:B------:R-:W-:Y:S05]  /*30e0*/  BSYNC B1 ;  /* 0x0000000000017941 */ /* 0x000fea0003800000 */
.L_x_83:
[----:B0-----:R-:W-:Y:S01]  /*30f0*/  @!P4 IMAD R9, R34, R22, R57 ;  /* 0x000000162209c224 */ /* 0x001fe200078e0239 */
[----:B------:R-:W-:Y:S04]  /*3100*/  BSSY B1, `(.L_x_85) ;  /* 0x0000006000017945 */ /* 0x000fe80003800000 */
[----:B------:R0:W-:Y:S01]  /*3110*/  @!P4 STG.E.U8 desc[UR36][R4.64+0x10], R9 ;  /* 0x000010090400c986 */ /* 0x0001e2000c101124 */
[----:B------:R-:W-:Y:S05]  /*3120*/  @P3 BRA `(.L_x_86) ;  /* 0x00000000000c3947 */ /* 0x000fea0003800000 */
[----:B------:R-:W5:Y:S02]  /*3130*/  LDG.E.U8 R56, desc[UR36][R12.64+0x11] ;  /* 0x000011240c387981 */ /* 0x000f64000c1e1100 */
[----:B-----5:R-:W-:-:S05]  /*3140*/  PRMT R8, R56, 0x8880, RZ ;  /* 0x0000888038087816 */ /* 0x020fca00000000ff */
[----:B------:R-:W-:-:S07]  /*3150*/  IMAD R57, R8, R23, RZ ;  /* 0x0000001708397224 */ /* 0x000fce00078e02ff */
.L_x_86:
[----:B------:R-:W-:Y:S05]  /*3160*/  BSYNC B1 ;  /* 0x0000000000017941 */ /* 0x000fea0003800000 */
.L_x_85:
[----:B------:R-:W-:Y:S01]  /*3170*/  @!P3 IMAD R35, R35, R22, R57 ;  /* 0x000000162323b224 */ /* 0x000fe200078e0239 */
[----:B------:R-:W-:Y:S04]  /*3180*/  BSSY B1, `(.L_x_87) ;  /* 0x0000006000017945 */ /* 0x000fe80003800000 */
[----:B------:R0:W-:Y:S01]  /*3190*/  @!P3 STG.E.U8 desc[UR36][R4.64+0x11], R35 ;  /* 0x000011230400b986 */ /* 0x0001e2000c101124 */
[----:B------:R-:W-:Y:S05]  /*31a0*/  @P1 BRA `(.L_x_88) ;  /* 0x00000000000c1947 */ /* 0x000fea0003800000 */
[----:B------:R-:W5:Y:S02]  /*31b0*/  LDG.E.U8 R56, desc[UR36][R10.64+0x18] ;  /* 0x000018240a387981 */ /* 0x000f64000c1e1100 */
[----:B-----5:R-:W-:-:S05]  /*31c0*/  PRMT R8, R56, 0x8880, RZ ;  /* 0x0000888038087816 */ /* 0x020fca00000000ff */
[----:B------:R-:W-:-:S07]  /*31d0*/  IMAD R57, R8, R23, RZ ;  /* 0x0000001708397224 */ /* 0x000fce00078e02ff */
.L_x_88:
[----:B------:R-:W-:Y:S05]  /*31e0*/  BSYNC B1 ;  /* 0x0000000000017941 */ /* 0x000fea0003800000 */
.L_x_87:
[----:B0-----:R-:W-:Y:S01]  /*31f0*/  @!P1 IMAD R9, R36, R22, R57 ;  /* 0x0000001624099224 */ /* 0x001fe200078e0239 */
[----:B------:R-:W-:Y:S04]  /*3200*/  BSSY B1, `(.L_x_89) ;  /* 0x0000006000017945 */ /* 0x000fe80003800000 */
[----:B------:R0:W-:Y:S01]  /*3210*/  @!P1 STG.E.U8 desc[UR36][R6.64+0x18], R9 ;  /* 0x0000180906009986 */ /* 0x0001e2000c101124 */
[----:B------:R-:W-:Y:S05]  /*3220*/  @P2 BRA `(.L_x_90) ;  /* 0x00000000000c2947 */ /* 0x000fea0003800000 */
[----:B------:R-:W5:Y:S02]  /*3230*/  LDG.E.U8 R56, desc[UR36][R10.64+0x19] ;  /* 0x000019240a387981 */ /* 0x000f64000c1e1100 */
[----:B-----5:R-:W-:-:S05]  /*3240*/  PRMT R8, R56, 0x8880, RZ ;  /* 0x0000888038087816 */ /* 0x020fca00000000ff */
[----:B------:R-:W-:-:S07]  /*3250*/  IMAD R57, R8, R23, RZ ;  /* 0x0000001708397224 */ /* 0x000fce00078e02ff */
.L_x_90:
[----:B------:R-:W-:Y:S05]  /*3260*/  BSYNC B1 ;  /* 0x0000000000017941 */ /* 0x000fea0003800000 */
.L_x_89:
[----:B------:R-:W-:Y:S01]  /*3270*/  @!P2 IMAD R37, R37, R22, R57 ;  /* 0x000000162525a224 */ /* 0x000fe200078e0239 */
[----:B------:R-:W-:Y:S04]  /*3280*/  BSSY B1, `(.L_x_91) ;  /* 0x0000006000017945 */ /* 0x000fe80003800000 */
[----:B------:R0:W-:Y:S01]  /*3290*/  @!P2 STG.E.U8 desc[UR36][R6.64+0x19], R37 ;  /* 0x000019250600a986 */ /* 0x0001e2000c101124 */
[----:B------:R-:W-:Y:S05]  /*32a0*/  @P5 BRA `(.L_x_92) ;  /* 0x00000000000c5947 */ /* 0x000fea0003800000 */
[----:B------:R-:W0:Y:S02]  /*32b0*/  LDG.E.U8 R56, desc[UR36][R12.64+0x18] ;  /* 0x000018240c387981 */ /* 0x000e24000c1e1100 */
[----:B01-3--:R-:W-:-:S05]  /*32c0*/  PRMT R6, R56, 0x8880, RZ ;  /* 0x0000888038067816 */ /* 0x00bfca00000000ff */
[----:B------:R-:W-:-:S07]  /*32d0*/  IMAD R57, R6, R23, RZ ;  /* 0x0000001706397224 */ /* 0x000fce00078e02ff */
.L_x_92:
[----:B------:R-:W-:Y:S05]  /*32e0*/  BSYNC B1 ;  /* 0x0000000000017941 */ /* 0x000fea0003800000 */
.L_x_91:
[----:B01-3--:R-:W-:Y:S01]  /*32f0*/  @!P5 IMAD R7, R38, R22, R57 ;  /* 0x000000162607d224 */ /* 0x00bfe200078e0239 */
[----:B------:R-:W-:Y:S01]  /*3300*/  ISETP.LT.OR P0, PT, R3, 0x1a, !P0 ;  /* 0x0000001a0300780c */ /* 0x000fe20004701670 */
[----:B------:R-:W-:Y:S03]  /*3310*/  BSSY B1, `(.L_x_93) ;  /* 0x0000006000017945 */ /* 0x000fe60003800000 */
[----:B------:R0:W-:Y:S09]  /*3320*/  @!P5 STG.E.U8 desc[UR36][R4.64+0x18], R7 ;  /* 0x000018070400d986 */ /* 0x0001f2000c101124 */
[----:B------:R-:W-:Y:S05]  /*3330*/  @P0 BRA `(.L_x_94) ;  /* 0x00000000000c0947 */ /* 0x000fea0003800000 */
[----:B------:R-:W3:Y:S02]  /*3340*/  LDG.E.U8 R56, desc[UR36][R12.64+0x19] ;  /* 0x000019240c387981 */ /* 0x000ee4000c1e1100 */
[----:B---3--:R-:W-:-:S05]  /*3350*/  PRMT R6, R56, 0x8880, RZ ;  /* 0x0000888038067816 */ /* 0x008fca00000000ff */
[----:B------:R-:W-:-:S07]  /*3360*/  IMAD R57, R6, R23, RZ ;  /* 0x0000001706397224 */ /* 0x000fce00078e02ff */
.L_x_94:
[----:B------:R-:W-:Y:S05]  /*3370*/  BSYNC B1 ;  /* 0x0000000000017941 */ /* 0x000fea0003800000 */
.L_x_93:
[----:B------:R-:W-:Y:S01]  /*3380*/  IMAD R39, R39, R22, R57 ;  /* 0x0000001627277224 */ /* 0x000fe200078e0239 */
[----:B------:R-:W-:Y:S06]  /*3390*/  @P0 BRA `(.L_x_95) ;  /* 0x0000000400980947 */ /* 0x000fec0003800000 */
[----:B------:R1:W-:Y:S01]  /*33a0*/  STG.E.U8 desc[UR36][R4.64+0x19], R39 ;  /* 0x0000192704007986 */ /* 0x0003e2000c101124 */
[----:B------:R-:W-:Y:S05]  /*33b0*/  BRA `(.L_x_95) ;  /* 0x0000000400907947 */ /* 0x000fea0003800000 */
.L_x_30:
[C---:B------:R-:W-:Y:S02]  /*33c0*/  ISETP.GE.AND P2, PT, R70.reuse, 0x1, PT ;  /* 0x000000014600780c */ /* 0x040fe40003f46270 */
[----:B------:R-:W-:Y:S02]  /*33d0*/  ISETP.GE.AND P0, PT, R70, 0x9, PT ;  /* 0x000000094600780c */ /* 0x000fe40003f06270 */
[C---:B------:R-:W-:Y:S02]  /*33e0*/  ISETP.LT.OR P3, PT, R3.reuse, 0x1, !P2 ;  /* 0x000000010300780c */ /* 0x040fe40005761670 */
[C---:B------:R-:W-:Y:S02]  /*33f0*/  ISETP.LT.OR P5, PT, R3.reuse, 0x2, !P2 ;  /* 0x000000020300780c */ /* 0x040fe400057a1670 */
[C---:B------:R-:W-:Y:S02]  /*3400*/  ISETP.LT.OR P1, PT, R3.reuse, 0x1, !P0 ;  /* 0x000000010300780c */ /* 0x040fe40004721670 */
[----:B------:R-:W-:-:S07]  /*3410*/  ISETP.LT.OR P4, PT, R3, 0x2, !P0 ;  /* 0x000000020300780c */ /* 0x000fce0004781670 */
[-C--:B------:R-:W-:Y:S02]  /*3420*/  @!P3 IMAD R13, R40, R22.reuse, RZ ;  /* 0x00000016280db224 */ /* 0x080fe400078e02ff */
[-C--:B------:R-:W-:Y:S02]  /*3430*/  @!P5 IMAD R41, R41, R22.reuse, RZ ;  /* 0x000000162929d224 */ /* 0x080fe400078e02ff */
[-C--:B------:R-:W-:Y:S01]  /*3440*/  @!P1 IMAD R15, R42, R22.reuse, RZ ;  /* 0x000000162a0f9224 */ /* 0x080fe200078e02ff */
[----:B------:R0:W-:Y:S01]  /*3450*/  @!P3 STG.E.U8 desc[UR36][R10.64], R13 ;  /* 0x0000000d0a00b986 */ /* 0x0001e2000c101124 */
[----:B------:R-:W-:Y:S01]  /*3460*/  ISETP.LT.OR P3, PT, R3, 0x9, !P2 ;  /* 0x000000090300780c */ /* 0x000fe20005761670 */
[----:B------:R-:W-:Y:S02]  /*3470*/  @!P4 IMAD R43, R43, R22, RZ ;  /* 0x000000162b2bc224 */ /* 0x000fe400078e02ff */
[----:B------:R-:W-:Y:S01]  /*3480*/  @!P5 STG.E.U8 desc[UR36][R10.64+0x1], R41 ;  /* 0x000001290a00d986 */ /* 0x000fe2000c101124 */
[----:B------:R-:W-:-:S03]  /*3490*/  ISETP.LT.OR P5, PT, R3, 0xa, !P2 ;  /* 0x0000000a0300780c */ /* 0x000fc600057a1670 */
[----:B------:R1:W-:Y:S01]  /*34a0*/  @!P1 STG.E.U8 desc[UR36][R8.64], R15 ;  /* 0x0000000f08009986 */ /* 0x0003e2000c101124 */
[----:B------:R-:W-:-:S03]  /*34b0*/  ISETP.LT.OR P1, PT, R3, 0x9, !P0 ;  /* 0x000000090300780c */ /* 0x000fc60004721670 */
[----:B------:R-:W-:Y:S01]  /*34c0*/  @!P4 STG.E.U8 desc[UR36][R8.64+0x1], R43 ;  /* 0x0000012b0800c986 */ /* 0x000fe2000c101124 */
[----:B------:R-:W-:Y:S01]  /*34d0*/  ISETP.LT.OR P4, PT, R3, 0xa, !P0 ;  /* 0x0000000a0300780c */ /* 0x000fe20004781670 */
[----:B------:R-:W-:-:S04]  /*34e0*/  @!P3 IMAD R21, R44, R22, RZ ;  /* 0x000000162c15b224 */ /* 0x000fc800078e02ff */
[-C--:B------:R-:W-:Y:S01]  /*34f0*/  @!P5 IMAD R45, R45, R22.reuse, RZ ;  /* 0x000000162d2dd224 */ /* 0x080fe200078e02ff */
[----:B------:R2:W-:Y:S01]  /*3500*/  @!P3 STG.E.U8 desc[UR36][R10.64+0x8], R21 ;  /* 0x000008150a00b986 */ /* 0x0005e2000c101124 */
[C---:B------:R-:W-:Y:S02]  /*3510*/  ISETP.LT.OR P3, PT, R3.reuse, 0x11, !P2 ;  /* 0x000000110300780c */ /* 0x040fe40005761670 */
[-C--:B0-----:R-:W-:Y:S01]  /*3520*/  @!P1 IMAD R13, R46, R22.reuse, RZ ;  /* 0x000000162e0d9224 */ /* 0x081fe200078e02ff */
[----:B------:R-:W-:Y:S01]  /*3530*/  @!P5 STG.E.U8 desc[UR36][R10.64+0x9], R45 ;  /* 0x0000092d0a00d986 */ /* 0x000fe2000c101124 */
[----:B------:R-:W-:Y:S02]  /*3540*/  ISETP.LT.OR P5, PT, R3, 0x12, !P2 ;  /* 0x000000120300780c */ /* 0x000fe400057a1670 */
[----:B------:R-:W-:Y:S01]  /*3550*/  @!P4 IMAD R47, R47, R22, RZ ;  /* 0x000000162f2fc224 */ /* 0x000fe200078e02ff */
[----:B------:R0:W-:Y:S01]  /*3560*/  @!P1 STG.E.U8 desc[UR36][R8.64+0x8], R13 ;  /* 0x0000080d08009986 */ /* 0x0001e2000c101124 */
[----:B------:R-:W-:-:S03]  /*3570*/  ISETP.LT.OR P1, PT, R3, 0x11, !P0 ;  /* 0x000000110300780c */ /* 0x000fc60004721670 */
[----:B------:R-:W-:Y:S01]  /*3580*/  @!P4 STG.E.U8 desc[UR36][R8.64+0x9], R47 ;  /* 0x0000092f0800c986 */ /* 0x000fe2000c101124 */
[----:B------:R-:W-:Y:S01]  /*3590*/  ISETP.LT.OR P4, PT, R3, 0x12, !P0 ;  /* 0x000000120300780c */ /* 0x000fe20004781670 */
[----:B-1----:R-:W-:-:S04]  /*35a0*/  @!P3 IMAD R15, R48, R22, RZ ;  /* 0x00000016300fb224 */ /* 0x002fc800078e02ff */
[-C--:B------:R-:W-:Y:S01]  /*35b0*/  @!P5 IMAD R49, R49, R22.reuse, RZ ;  /* 0x000000163131d224 */ /* 0x080fe200078e02ff */
[----:B------:R1:W-:Y:S01]  /*35c0*/  @!P3 STG.E.U8 desc[UR36][R10.64+0x10], R15 ;  /* 0x0000100f0a00b986 */ /* 0x0003e2000c101124 */
[C---:B------:R-:W-:Y:S02]  /*35d0*/  ISETP.LT.OR P3, PT, R3.reuse, 0x19, !P2 ;  /* 0x000000190300780c */ /* 0x040fe40005761670 */
[-C--:B--2---:R-:W-:Y:S01]  /*35e0*/  @!P1 IMAD R21, R50, R22.reuse, RZ ;  /* 0x0000001632159224 */ /* 0x084fe200078e02ff */
[----:B------:R-:W-:Y:S01]  /*35f0*/  @!P5 STG.E.U8 desc[UR36][R10.64+0x11], R49 ;  /* 0x000011310a00d986 */ /* 0x000fe2000c101124 */
[----:B------:R-:W-:Y:S02]  /*3600*/  ISETP.LT.OR P2, PT, R3, 0x1a, !P2 ;  /* 0x0000001a0300780c */ /* 0x000fe40005741670 */
[----:B------:R-:W-:Y:S01]  /*3610*/  @!P4 IMAD R51, R51, R22, RZ ;  /* 0x000000163333c224 */ /* 0x000fe200078e02ff */
[----:B------:R2:W-:Y:S01]  /*3620*/  @!P1 STG.E.U8 desc[UR36][R8.64+0x10], R21 ;  /* 0x0000101508009986 */ /* 0x0005e2000c101124 */
[----:B------:R-:W-:-:S02]  /*3630*/  ISETP.GE.AND P1, PT, R70, 0x81, PT ;  /* 0x000000814600780c */ /* 0x000fc40003f26270 */
[C---:B------:R-:W-:Y:S01]  /*3640*/  ISETP.LT.OR P5, PT, R3.reuse, 0x19, !P0 ;  /* 0x000000190300780c */ /* 0x040fe200047a1670 */
[----:B------:R-:W-:Y:S01]  /*3650*/  @!P4 STG.E.U8 desc[UR36][R8.64+0x11], R51 ;  /* 0x000011330800c986 */ /* 0x000fe2000c101124 */
[C---:B------:R-:W-:Y:S01]  /*3660*/  ISETP.LT.OR P0, PT, R3.reuse, 0x1a, !P0 ;  /* 0x0000001a0300780c */ /* 0x040fe20004701670 */
[----:B0-----:R-:W-:Y:S01]  /*3670*/  @!P3 IMAD R13, R52, R22, RZ ;  /* 0x00000016340db224 */ /* 0x001fe200078e02ff */
[----:B------:R-:W-:-:S03]  /*3680*/  ISETP.LT.OR P4, PT, R3, 0x1, !P1 ;  /* 0x000000010300780c */ /* 0x000fc60004f81670 */
[----:B------:R-:W-:Y:S01]  /*3690*/  @!P2 IMAD R53, R53, R22, RZ ;  /* 0x000000163535a224 */ /* 0x000fe200078e02ff */
[----:B------:R-:W-:Y:S01]  /*36a0*/  @!P3 STG.E.U8 desc[UR36][R10.64+0x18], R13 ;  /* 0x0000180d0a00b986 */ /* 0x000fe2000c101124 */
[----:B------:R-:W-:-:S03]  /*36b0*/  ISETP.LT.OR P3, PT, R3, 0x2, !P1 ;  /* 0x000000020300780c */ /* 0x000fc60004f61670 */
[----:B------:R0:W-:Y:S01]  /*36c0*/  @!P2 STG.E.U8 desc[UR36][R10.64+0x19], R53 ;  /* 0x000019350a00a986 */ /* 0x0001e2000c101124 */
[-C--:B-1----:R-:W-:Y:S01]  /*36d0*/  @!P5 IMAD R15, R54, R22.reuse, RZ ;  /* 0x00000016360fd224 */ /* 0x082fe200078e02ff */
[----:B------:R-:W-:Y:S01]  /*36e0*/  ISETP.GE.AND P2, PT, R70, 0x89, PT ;  /* 0x000000894600780c */ /* 0x000fe20003f46270 */
[-C--:B------:R-:W-:Y:S02]  /*36f0*/  @!P0 IMAD R55, R55, R22.reuse, RZ ;  /* 0x0000001637378224 */ /* 0x080fe400078e02ff */
[----:B--2---:R-:W-:Y:S01]  /*3700*/  @!P4 IMAD R21, R24, R22, RZ ;  /* 0x000000161815c224 */ /* 0x004fe200078e02ff */
[----:B------:R-:W-:Y:S01]  /*3710*/  @!P5 STG.E.U8 desc[UR36][R8.64+0x18], R15 ;  /* 0x0000180f0800d986 */ /* 0x000fe2000c101124 */
[----:B------:R-:W-:-:S03]  /*3720*/  ISETP.LT.OR P5, PT, R3, 0x1, !P2 ;  /* 0x000000010300780c */ /* 0x000fc600057a1670 */
[----:B------:R-:W-:Y:S01]  /*3730*/  @!P3 IMAD R25, R25, R22, RZ ;  /* 0x000000161919b224 */ /* 0x000fe200078e02ff */
[----:B------:R-:W-:Y:S01]  /*3740*/  @!P0 STG.E.U8 desc[UR36][R8.64+0x19], R55 ;  /* 0x0000193708008986 */ /* 0x000fe2000c101124 */
[----:B------:R-:W-:-:S03]  /*3750*/  ISETP.LT.OR P0, PT, R3, 0x2, !P2 ;  /* 0x000000020300780c */ /* 0x000fc60005701670 */
[----:B------:R-:W-:Y:S01]  /*3760*/  @!P4 STG.E.U8 desc[UR36][R6.64], R21 ;  /* 0x000000150600c986 */ /* 0x000fe2000c101124 */
[----:B------:R-:W-:-:S03]  /*3770*/  ISETP.LT.OR P4, PT, R3, 0x9, !P1 ;  /* 0x000000090300780c */ /* 0x000fc60004f81670 */
[----:B------:R-:W-:Y:S01]  /*3780*/  @!P3 STG.E.U8 desc[UR36][R6.64+0x1], R25 ;  /* 0x000001190600b986 */ /* 0x000fe2000c101124 */
[----:B------:R-:W-:Y:S01]  /*3790*/  ISETP.LT.OR P3, PT, R3, 0xa, !P1 ;  /* 0x0000000a0300780c */ /* 0x000fe20004f61670 */
[----:B0-----:R-:W-:-:S04]  /*37a0*/  @!P5 IMAD R11, R26, R22, RZ ;  /* 0x000000161a0bd224 */ /* 0x001fc800078e02ff */
[-C--:B------:R-:W-:Y:S01]  /*37b0*/  @!P0 IMAD R27, R27, R22.reuse, RZ ;  /* 0x000000161b1b8224 */ /* 0x080fe200078e02ff */
[----:B------:R0:W-:Y:S01]  /*37c0*/  @!P5 STG.E.U8 desc[UR36][R4.64], R11 ;  /* 0x0000000b0400d986 */ /* 0x0001e2000c101124 */
[C---:B------:R-:W-:Y:S02]  /*37d0*/  ISETP.LT.OR P5, PT, R3.reuse, 0x11, !P1 ;  /* 0x000000110300780c */ /* 0x040fe40004fa1670 */
[-C--:B------:R-:W-:Y:S01]  /*37e0*/  @!P4 IMAD R13, R28, R22.reuse, RZ ;  /* 0x000000161c0dc224 */ /* 0x080fe200078e02ff */
[----:B------:R-:W-:Y:S01]  /*37f0*/  @!P0 STG.E.U8 desc[UR36][R4.64+0x1], R27 ;  /* 0x0000011b04008986 */ /* 0x000fe2000c101124 */
[----:B------:R-:W-:Y:S02]  /*3800*/  ISETP.LT.OR P0, PT, R3, 0x9, !P2 ;  /* 0x000000090300780c */ /* 0x000fe40005701670 */
[----:B------:R-:W-:Y:S01]  /*3810*/  @!P3 IMAD R29, R29, R22, RZ ;  /* 0x000000161d1db224 */ /* 0x000fe200078e02ff */
[----:B------:R-:W-:Y:S01]  /*3820*/  @!P4 STG.E.U8 desc[UR36][R6.64+0x8], R13 ;  /* 0x0000080d0600c986 */ /* 0x000fe2000c101124 */
[----:B------:R-:W-:-:S03]  /*3830*/  ISETP.LT.OR P4, PT, R3, 0xa, !P2 ;  /* 0x0000000a0300780c */ /* 0x000fc60005781670 */
[----:B------:R-:W-:Y:S01]  /*3840*/  @!P3 STG.E.U8 desc[UR36][R6.64+0x9], R29 ;  /* 0x0000091d0600b986 */ /* 0x000fe2000c101124 */
[----:B------:R-:W-:Y:S01]  /*3850*/  ISETP.LT.OR P3, PT, R3, 0x12, !P1 ;  /* 0x000000120300780c */ /* 0x000fe20004f61670 */
[----:B0-----:R-:W-:-:S04]  /*3860*/  @!P5 IMAD R11, R32, R22, RZ ;  /* 0x00000016200bd224 */ /* 0x001fc800078e02ff */
[----:B------:R-:W-:-:S04]  /*3870*/  @!P0 IMAD R9, R30, R22, RZ ;  /* 0x000000161e098224 */ /* 0x000fc800078e02ff */
[-C--:B------:R-:W-:Y:S01]  /*3880*/  @!P4 IMAD R31, R31, R22.reuse, RZ ;  /* 0x000000161f1fc224 */ /* 0x080fe200078e02ff */
[----:B------:R0:W-:Y:S01]  /*3890*/  @!P0 STG.E.U8 desc[UR36][R4.64+0x8], R9 ;  /* 0x0000080904008986 */ /* 0x0001e2000c101124 */
[----:B------:R-:W-:Y:S02]  /*38a0*/  ISETP.LT.OR P0, PT, R3, 0x11, !P2 ;  /* 0x000000110300780c */ /* 0x000fe40005701670 */
[----:B------:R-:W-:Y:S01]  /*38b0*/  @!P3 IMAD R33, R33, R22, RZ ;  /* 0x000000162121b224 */ /* 0x000fe200078e02ff */
[----:B------:R-:W-:Y:S01]  /*38c0*/  @!P4 STG.E.U8 desc[UR36][R4.64+0x9], R31 ;  /* 0x0000091f0400c986 */ /* 0x000fe2000c101124 */
[----:B------:R-:W-:-:S03]  /*38d0*/  ISETP.LT.OR P4, PT, R3, 0x12, !P2 ;  /* 0x000000120300780c */ /* 0x000fc60005781670 */
[----:B------:R-:W-:Y:S01]  /*38e0*/  @!P3 STG.E.U8 desc[UR36][R6.64+0x11], R33 ;  /* 0x000011210600b986 */ /* 0x000fe2000c101124 */
[C---:B------:R-:W-:Y:S02]  /*38f0*/  ISETP.LT.OR P3, PT, R3.reuse, 0x19, !P1 ;  /* 0x000000190300780c */ /* 0x040fe40004f61670 */
[C---:B------:R-:W-:Y:S01]  /*3900*/  ISETP.LT.OR P1, PT, R3.reuse, 0x1a, !P1 ;  /* 0x0000001a0300780c */ /* 0x040fe20004f21670 */
[----:B------:R1:W-:Y:S01]  /*3910*/  @!P5 STG.E.U8 desc[UR36][R6.64+0x10], R11 ;  /* 0x0000100b0600d986 */ /* 0x0003e2000c101124 */
[C---:B------:R-:W-:Y:S02]  /*3920*/  ISETP.LT.OR P5, PT, R3.reuse, 0x19, !P2 ;  /* 0x000000190300780c */ /* 0x040fe400057a1670 */
[----:B------:R-:W-:Y:S01]  /*3930*/  ISETP.LT.OR P2, PT, R3, 0x1a, !P2 ;  /* 0x0000001a0300780c */ /* 0x000fe20005741670 */
[-C--:B------:R-:W-:Y:S02]  /*3940*/  @!P0 IMAD R3, R34, R22.reuse, RZ ;  /* 0x0000001622038224 */ /* 0x080fe400078e02ff */
[----:B------:R-:W-:-:S03]  /*3950*/  @!P4 IMAD R35, R35, R22, RZ ;  /* 0x000000162323c224 */ /* 0x000fc600078e02ff */
[----:B------:R2:W-:Y:S01]  /*3960*/  @!P0 STG.E.U8 desc[UR36][R4.64+0x10], R3 ;  /* 0x0000100304008986 */ /* 0x0005e2000c101124 */
[-C--:B0-----:R-:W-:Y:S02]  /*3970*/  @!P3 IMAD R9, R36, R22.reuse, RZ ;  /* 0x000000162409b224 */ /* 0x081fe400078e02ff */
[-C--:B------:R-:W-:Y:S01]  /*3980*/  @!P1 IMAD R37, R37, R22.reuse, RZ ;  /* 0x0000001625259224 */ /* 0x080fe200078e02ff */
[----:B------:R2:W-:Y:S01]  /*3990*/  @!P4 STG.E.U8 desc[UR36][R4.64+0x11], R35 ;  /* 0x000011230400c986 */ /* 0x0005e2000c101124 */
[-C--:B-1----:R-:W-:Y:S02]  /*39a0*/  @!P5 IMAD R11, R38, R22.reuse, RZ ;  /* 0x00000016260bd224 */ /* 0x082fe400078e02ff */
[----:B------:R-:W-:Y:S01]  /*39b0*/  @!P2 IMAD R39, R39, R22, RZ ;  /* 0x000000162727a224 */ /* 0x000fe200078e02ff */
[----:B------:R2:W-:Y:S04]  /*39c0*/  @!P3 STG.E.U8 desc[UR36][R6.64+0x18], R9 ;  /* 0x000018090600b986 */ /* 0x0005e8000c101124 */
[----:B------:R2:W-:Y:S04]  /*39d0*/  @!P1 STG.E.U8 desc[UR36][R6.64+0x19], R37 ;  /* 0x0000192506009986 */ /* 0x0005e8000c101124 */
[----:B------:R2:W-:Y:S04]  /*39e0*/  @!P5 STG.E.U8 desc[UR36][R4.64+0x18], R11 ;  /* 0x0000180b0400d986 */ /* 0x0005e8000c101124 */
[----:B------:R2:W-:Y:S02]  /*39f0*/  @!P2 STG.E.U8 desc[UR36][R4.64+0x19], R39 ;  /* 0x000019270400a986 */ /* 0x0005e4000c101124 */
.L_x_95:
[----:B------:R-:W-:Y:S05]  /*3a00*/  BSYNC B0 ;  /* 0x0000000000007941 */ /* 0x000fea0003800000 */
.L_x_29:
[----:B------:R-:W-:Y:S01]  /*3a10*/  ULDC UR4, c[0x0][0xc] ;  /* 0x0000030000047ab9 */ /* 0x000fe20000000800 */
[----:B------:R-:W-:Y:S01]  /*3a20*/  ULDC UR5, c[0x0][0x10] ;  /* 0x0000040000057ab9 */ /* 0x000fe20000000800 */
[----:B--2---:R-:W2:Y:S01]  /*3a30*/  LDC R3, c[0x0][0x14] ;  /* 0x00000500ff037b82 */ /* 0x004ea20000000800 */
[----:B------:R-:W-:Y:S01]  /*3a40*/  UIMAD.WIDE.U32 UR4, UR4, UR5, URZ ;  /* 0x00000005040472a5 */ /* 0x000fe2000f8e003f */
[----:B------:R-:W-:Y:S02]  /*3a50*/  IMAD.MOV.U32 R57, RZ, RZ, -0x1 ;  /* 0xffffffffff397424 */ /* 0x000fe400078e00ff */
[----:B------:R-:W-:-:S03]  /*3a60*/  IMAD.MOV.U32 R63, RZ, RZ, -0x1 ;  /* 0xffffffffff3f7424 */ /* 0x000fc600078e00ff */
[----:B--2---:R-:W-:-:S04]  /*3a70*/  IMAD.WIDE.U32 R16, R3, UR4, R16 ;  /* 0x0000000403107c25 */ /* 0x004fc8000f8e0010 */
[----:B------:R-:W-:Y:S01]  /*3a80*/  IMAD R3, R3, UR5, RZ ;  /* 0x0000000503037c24 */ /* 0x000fe2000f8e02ff */
[----:B------:R-:W-:Y:S02]  /*3a90*/  ULDC.64 UR4, c[0x0][0x650] ;  /* 0x0001940000047ab9 */ /* 0x000fe40000000a00 */
[----:B------:R-:W-:Y:S01]  /*3aa0*/  ISETP.GE.U32.AND P0, PT, R16, UR4, PT ;  /* 0x0000000410007c0c */ /* 0x000fe2000bf06070 */
[--C-:B------:R-:W-:Y:S01]  /*3ab0*/  IMAD.IADD R17, R17, 0x1, R3.reuse ;  /* 0x0000000111117824 */ /* 0x100fe200078e0203 */
[----:B------:R-:W-:-:S04]  /*3ac0*/  PRMT R3, RZ, 0x7610, R3 ;  /* 0x00007610ff037816 */ /* 0x000fc80000000003 */
[----:B------:R-:W-:-:S13]  /*3ad0*/  ISETP.GE.U32.AND.EX P0, PT, R17, UR5, PT, P0 ;  /* 0x0000000511007c0c */ /* 0x000fda000bf06100 */
[----:B------:R-:W-:Y:S05]  /*3ae0*/  @P0 BRA `(.L_x_96) ;  /* 0x0000000400640947 */ /* 0x000fea0003800000 */
[----:B------:R-:W2:Y:S01]  /*3af0*/  S2R R12, SR_CTAID.X ;  /* 0x00000000000c7919 */ /* 0x000ea20000002500 */
[----:B------:R-:W3:Y:S01]  /*3b00*/  LDC.64 R10, c[0x0][0x628] ;  /* 0x00018a00ff0a7b82 */ /* 0x000ee20000000a00 */
[----:B------:R-:W-:Y:S01]  /*3b10*/  ULDC UR4, c[0x0][0x150] ;  /* 0x0000540000047ab9 */ /* 0x000fe20000000800 */
[----:B------:R-:W-:Y:S01]  /*3b20*/  IMAD.MOV.U32 R8, RZ, RZ, R16 ;  /* 0x000000ffff087224 */ /* 0x000fe200078e0010 */
[----:B------:R-:W0:Y:S01]  /*3b30*/  S2R R24, SR_CTAID.Y ;  /* 0x0000000000187919 */ /* 0x000e220000002600 */
[----:B------:R-:W-:-:S04]  /*3b40*/  IMAD.MOV.U32 R9, RZ, RZ, R17 ;  /* 0x000000ffff097224 */ /* 0x000fc800078e0011 */
[----:B------:R-:W0:Y:S08]  /*3b50*/  LDC R21, c[0x0][0x144] ;  /* 0x00005100ff157b82 */ /* 0x000e300000000800 */
[----:B------:R-:W0:Y:S08]  /*3b60*/  LDC R0, c[0x0][0x630] ;  /* 0x00018c00ff007b82 */ /* 0x000e300000000800 */
[----:B------:R-:W0:Y:S01]  /*3b70*/  LDC.64 R14, c[0x0][0x620] ;  /* 0x00018800ff0e7b82 */ /* 0x000e220000000a00 */
[----:B---3--:R-:W-:-:S04]  /*3b80*/  ISETP.NE.U32.AND P0, PT, R10, RZ, PT ;  /* 0x000000ff0a00720c */ /* 0x008fc80003f05070 */
[----:B------:R-:W-:Y:S02]  /*3b90*/  ISETP.NE.AND.EX P0, PT, R11, RZ, PT, P0 ;  /* 0x000000ff0b00720c */ /* 0x000fe40003f05300 */
[----:B--2---:R-:W-:-:S05]  /*3ba0*/  I2FP.F32.U32 R3, R12 ;  /* 0x0000000c00037245 */ /* 0x004fca0000201000 */
[----:B------:R-:W-:-:S04]  /*3bb0*/  FMUL R3, R3, UR4 ;  /* 0x0000000403037c20 */ /* 0x000fc80008400000 */
[----:B------:R2:W3:Y:S02]  /*3bc0*/  F2I.U32.TRUNC.NTZ R20, R3 ;  /* 0x0000000300147305 */ /* 0x0004e4000020f000 */
[----:B------:R-:W-:Y:S05]  /*3bd0*/  @!P0 BRA `(.L_x_97) ;  /* 0x0000000000288947 */ /* 0x000fea0003800000 */
[----:B--2---:R-:W2:Y:S02]  /*3be0*/  LDC R3, c[0x0][0x634] ;  /* 0x00018d00ff037b82 */ /* 0x004ea40000000800 */
[----:B--2---:R-:W-:-:S05]  /*3bf0*/  IADD3 R3, P0, R16, R3, RZ ;  /* 0x0000000310037210 */ /* 0x004fca0007f1e0ff */
[----:B------:R-:W-:-:S04]  /*3c00*/  IMAD.X R13, RZ, RZ, R17, P0 ;  /* 0x000000ffff0d7224 */ /* 0x000fc800000e0611 */
[----:B01--4-:R-:W-:-:S04]  /*3c10*/  IMAD.WIDE.U32 R4, R13, R10, RZ ;  /* 0x0000000a0d047225 */ /* 0x013fc800078e00ff */
[----:B------:R-:W-:-:S04]  /*3c20*/  IMAD.WIDE.U32 R6, P0, R3, R11, R4 ;  /* 0x0000000b03067225 */ /* 0x000fc80007800004 */
[----:B------:R-:W-:-:S04]  /*3c30*/  IMAD.WIDE.U32 R4, R3, R10, RZ ;  /* 0x0000000a03047225 */ /* 0x000fc800078e00ff */
[----:B------:R-:W-:Y:S01]  /*3c40*/  IMAD.X R9, RZ, RZ, RZ, P0 ;  /* 0x000000ffff097224 */ /* 0x000fe200000e06ff */
[----:B------:R-:W-:Y:S01]  /*3c50*/  IADD3 RZ, P0, R5, R6, RZ ;  /* 0x0000000605ff7210 */ /* 0x000fe20007f1e0ff */
[----:B------:R-:W-:-:S04]  /*3c60*/  IMAD.MOV.U32 R8, RZ, RZ, R7 ;  /* 0x000000ffff087224 */ /* 0x000fc800078e0007 */
[----:B------:R-:W-:-:S08]  /*3c70*/  IMAD.WIDE.U32.X R8, R13, R11, R8, P0 ;  /* 0x0000000b0d087225 */ /* 0x000fd000000e0408 */
.L_x_97:
[----:B------:R-:W1:Y:S01]  /*3c80*/  LDC.64 R28, c[0x0][0x640] ;  /* 0x00019000ff1c7b82 */ /* 0x000e620000000a00 */
[-CC-:B0-----:R-:W-:Y:S01]  /*3c90*/  SHF.R.U64 R63, R8, R0.reuse, R9.reuse ;  /* 0x00000000083f7219 */ /* 0x181fe20000001209 */
[----:B---3--:R-:W-:Y:S01]  /*3ca0*/  IMAD.MOV R20, RZ, RZ, -R20 ;  /* 0x000000ffff147224 */ /* 0x008fe200078e0a14 */
[----:B------:R-:W-:Y:S01]  /*3cb0*/  SHF.R.U32.HI R0, RZ, R0, R9 ;  /* 0x00000000ff007219 */ /* 0x000fe20000011609 */
[----:B------:R-:W-:Y:S01]  /*3cc0*/  ULDC UR4, c[0x0][0x154] ;  /* 0x0000550000047ab9 */ /* 0x000fe20000000800 */
[----:B--2---:R-:W-:Y:S01]  /*3cd0*/  IADD3 R3, P0, RZ, -R63, RZ ;  /* 0x8000003fff037210 */ /* 0x004fe20007f1e0ff */
[----:B------:R-:W-:Y:S02]  /*3ce0*/  IMAD R21, R21, R20, R12 ;  /* 0x0000001415157224 */ /* 0x000fe400078e020c */
[----:B------:R-:W0:Y:S01]  /*3cf0*/  LDC R6, c[0x0][0x618] ;  /* 0x00018600ff067b82 */ /* 0x000e220000000800 */
[----:B------:R-:W-:Y:S02]  /*3d00*/  IMAD.MOV.U32 R7, RZ, RZ, 0x1 ;  /* 0x00000001ff077424 */ /* 0x000fe400078e00ff */
[----:B-1--4-:R-:W-:-:S04]  /*3d10*/  IMAD.X R5, RZ, RZ, ~R0, P0 ;  /* 0x000000ffff057224 */ /* 0x012fc800000e0e00 */
[-C--:B------:R-:W-:Y:S01]  /*3d20*/  IMAD R0, R5, R14.reuse, RZ ;  /* 0x0000000e05007224 */ /* 0x080fe200078e02ff */
[----:B------:R-:W1:Y:S01]  /*3d30*/  LDC R8, c[0x0][0x608] ;  /* 0x00018200ff087b82 */ /* 0x000e620000000800 */
[----:B------:R-:W-:-:S04]  /*3d40*/  IMAD.WIDE.U32 R4, R3, R14, R16 ;  /* 0x0000000e03047225 */ /* 0x000fc800078e0010 */
[----:B------:R-:W-:Y:S01]  /*3d50*/  IMAD R3, R3, R15, R0 ;  /* 0x0000000f03037224 */ /* 0x000fe200078e0200 */
[----:B------:R-:W-:Y:S02]  /*3d60*/  I2FP.F32.U32 R0, R24 ;  /* 0x0000001800007245 */ /* 0x000fe40000201000 */
[----:B------:R-:W2:Y:S01]  /*3d70*/  LDC R26, c[0x0][0x658] ;  /* 0x00019600ff1a7b82 */ /* 0x000ea20000000800 */
[----:B------:R-:W-:Y:S01]  /*3d80*/  IMAD.IADD R3, R5, 0x1, R3 ;  /* 0x0000000105037824 */ /* 0x000fe200078e0203 */
[----:B------:R-:W-:Y:S01]  /*3d90*/  ISETP.NE.U32.AND P0, PT, R28, RZ, PT ;  /* 0x000000ff1c00720c */ /* 0x000fe20003f05070 */
[----:B------:R-:W-:Y:S01]  /*3da0*/  FMUL R0, R0, UR4 ;  /* 0x0000000400007c20 */ /* 0x000fe20008400000 */
[----:B------:R-:W-:Y:S02]  /*3db0*/  IMAD.MOV.U32 R5, RZ, RZ, -0x1 ;  /* 0xffffffffff057424 */ /* 0x000fe400078e00ff */
[----:B------:R-:W-:Y:S01]  /*3dc0*/  ISETP.NE.AND.EX P0, PT, R29, RZ, PT, P0 ;  /* 0x000000ff1d00720c */ /* 0x000fe20003f05300 */
[----:B------:R3:W4:Y:S01]  /*3dd0*/  F2I.U32.TRUNC.NTZ R13, R0 ;  /* 0x00000000000d7305 */ /* 0x000722000020f000 */
[----:B------:R-:W3:Y:S01]  /*3de0*/  LDC R15, c[0x0][0x148] ;  /* 0x00005200ff0f7b82 */ /* 0x000ee20000000800 */
[----:B0-----:R-:W-:-:S02]  /*3df0*/  SHF.R.U64 R12, R4, R6, R3 ;  /* 0x00000006040c7219 */ /* 0x001fc40000001203 */
[----:B------:R-:W-:-:S05]  /*3e00*/  SHF.R.U32.HI R3, RZ, R6, R3 ;  /* 0x00000006ff037219 */ /* 0x000fca0000011603 */
[----:B------:R-:W0:Y:S01]  /*3e10*/  LDC R20, c[0x0][0x600] ;  /* 0x00018000ff147b82 */ /* 0x000e220000000800 */
[-CC-:B-1----:R-:W-:Y:S02]  /*3e20*/  SHF.R.U64 R10, R12, R8.reuse, R3.reuse ;  /* 0x000000080c0a7219 */ /* 0x182fe40000001203 */
[----:B------:R-:W-:-:S05]  /*3e30*/  SHF.R.U32.HI R3, RZ, R8, R3 ;  /* 0x00000008ff037219 */ /* 0x000fca0000011603 */
[----:B------:R-:W1:Y:S01]  /*3e40*/  LDC R27, c[0x0][0x648] ;  /* 0x00019200ff1b7b82 */ /* 0x000e620000000800 */
[-C--:B--2---:R-:W-:Y:S02]  /*3e50*/  SHF.L.U32 R4, R5, R26.reuse, RZ ;  /* 0x0000001a05047219 */ /* 0x084fe400000006ff */
[-CC-:B------:R-:W-:Y:S02]  /*3e60*/  SHF.R.U64 R14, R10, R26.reuse, R3.reuse ;  /* 0x0000001a0a0e7219 */ /* 0x180fe40000001203 */
[----:B------:R-:W-:Y:S02]  /*3e70*/  SHF.R.U32.HI R5, RZ, R26, R3 ;  /* 0x0000001aff057219 */ /* 0x000fe40000011603 */
[----:B------:R-:W-:Y:S01]  /*3e80*/  LOP3.LUT R25, RZ, R4, RZ, 0x33, !PT ;  /* 0x00000004ff197212 */ /* 0x000fe200078e33ff */
[----:B------:R-:W2:Y:S01]  /*3e90*/  LDC R30, c[0x0][0x638] ;  /* 0x00018e00ff1e7b82 */ /* 0x000ea20000000800 */
[----:B------:R-:W-:Y:S01]  /*3ea0*/  SHF.L.U32 R26, R7, R26, RZ ;  /* 0x0000001a071a7219 */ /* 0x000fe200000006ff */
[----:B------:R-:W-:-:S06]  /*3eb0*/  IMAD.MOV.U32 R4, RZ, RZ, R14 ;  /* 0x000000ffff047224 */ /* 0x000fcc00078e000e */
[----:B------:R-:W0:Y:S01]  /*3ec0*/  LDC R31, c[0x0][0x610] ;  /* 0x00018400ff1f7b82 */ /* 0x000e220000000800 */
[----:B----4-:R-:W-:Y:S05]  /*3ed0*/  @!P0 BRA `(.L_x_98) ;  /* 0x0000000000288947 */ /* 0x010fea0003800000 */
[----:B------:R-:W4:Y:S02]  /*3ee0*/  LDC R3, c[0x0][0x64c] ;  /* 0x00019300ff037b82 */ /* 0x000f240000000800 */
[----:B----4-:R-:W-:-:S05]  /*3ef0*/  IADD3 R3, P0, R14, R3, RZ ;  /* 0x000000030e037210 */ /* 0x010fca0007f1e0ff */
        /* <DEDUP_REMOVED lines=8> */
.L_x_98:
[----:B------:R-:W-:Y:S01]  /*3f80*/  ISETP.NE.AND P0, PT, R2, 0x1, PT ;  /* 0x000000010200780c */ /* 0x000fe20003f05270 */
[----:B0-----:R-:W-:Y:S01]  /*3f90*/  VIADD R7, R20, 0xffffffff ;  /* 0xffffffff14077836 */ /* 0x001fe20000000000 */
[----:B-1-3--:R-:W-:Y:S01]  /*3fa0*/  SHF.R.U64 R0, R4, R27, R5 ;  /* 0x0000001b04007219 */ /* 0x00afe20000001205 */
[----:B------:R-:W-:Y:S01]  /*3fb0*/  IMAD.MOV R13, RZ, RZ, -R13 ;  /* 0x000000ffff0d7224 */ /* 0x000fe200078e0a0d */
[----:B------:R-:W-:Y:S01]  /*3fc0*/  LOP3.LUT R5, R10, R25, RZ, 0xc0, !PT ;  /* 0x000000190a057212 */ /* 0x000fe200078ec0ff */
[----:B------:R-:W-:Y:S01]  /*3fd0*/  IMAD.MOV.U32 R4, RZ, RZ, 0x1 ;  /* 0x00000001ff047424 */ /* 0x000fe200078e00ff */
[----:B------:R-:W-:Y:S01]  /*3fe0*/  LOP3.LUT R12, R12, R7, RZ, 0xc0, !PT ;  /* 0x000000070c0c7212 */ /* 0x000fe200078ec0ff */
[----:B------:R-:W-:Y:S02]  /*3ff0*/  IMAD.MOV R3, RZ, RZ, -R0 ;  /* 0x000000ffff037224 */ /* 0x000fe400078e0a00 */
[----:B------:R-:W-:Y:S02]  /*4000*/  IMAD R0, R26, R0, R5 ;  /* 0x000000001a007224 */ /* 0x000fe400078e0205 */
[----:B--2---:R-:W-:-:S02]  /*4010*/  IMAD R3, R3, R30, R14 ;  /* 0x0000001e03037224 */ /* 0x004fc400078e020e */
[----:B------:R-:W-:Y:S02]  /*4020*/  @P0 IMAD R21, R15, R13, R24 ;  /* 0x0000000d0f150224 */ /* 0x000fe400078e0218 */
[----:B------:R-:W-:Y:S01]  /*4030*/  IMAD R5, R3, R20, R12 ;  /* 0x0000001403057224 */ /* 0x000fe200078e020c */
[----:B------:R-:W-:Y:S01]  /*4040*/  PRMT R3, R4, 0x7610, R3 ;  /* 0x0000761004037816 */ /* 0x000fe20000000003 */
[----:B------:R-:W-:-:S05]  /*4050*/  IMAD R0, R0, R31, R21 ;  /* 0x0000001f00007224 */ /* 0x000fca00078e0215 */
[----:B------:R-:W-:Y:S02]  /*4060*/  SEL R57, R5, R0, !P0 ;  /* 0x0000000005397207 */ /* 0x000fe40004000000 */
[----:B------:R-:W-:-:S07]  /*4070*/  SEL R0, R0, R5, !P0 ;  /* 0x0000000500007207 */ /* 0x000fce0004000000 */
.L_x_96:
[----:B------:R-:W-:Y:S01]  /*4080*/  LOP3.LUT P0, RZ, R3, 0xff, RZ, 0xc0, !PT ;  /* 0x000000ff03ff7812 */ /* 0x000fe2000780c0ff */
[----:B------:R-:W-:-:S12]  /*4090*/  IMAD.MOV.U32 R60, RZ, RZ, R0 ;  /* 0x000000ffff3c7224 */ /* 0x000fd800078e0000 */
[----:B------:R-:W-:Y:S05]  /*40a0*/  @P0 BRA `(.L_x_99) ;  /* 0xffffffd000500947 */ /* 0x000fea000383ffff */
[----:B------:R-:W-:Y:S05]  /*40b0*/  EXIT ;  /* 0x000000000000794d */ /* 0x000fea0003800000 */
.L_x_4:
[----:B0-----:R-:W-:Y:S01]  /*40c0*/  ULDC.64 UR4, c[0x0][0x650] ;  /* 0x0001940000047ab9 */ /* 0x001fe20000000a00 */
        /* <DEDUP_REMOVED lines=25> */
.L_x_101:
[--C-:B------:R-:W-:Y:S01]  /*4260*/  SHF.R.U64 R12, R10, R14, R11.reuse ;  /* 0x0000000e0a0c7219 */ /* 0x100fe2000000120b */
[----:B------:R-:W0:Y:S01]  /*4270*/  LDC R22, c[0x0][0x618] ;  /* 0x00018600ff167b82 */ /* 0x000e220000000800 */
[----:B------:R-:W-:Y:S01]  /*4280*/  I2FP.F32.U32 R6, R4 ;  /* 0x0000000400067245 */ /* 0x000fe20000201000 */
[----:B------:R-:W-:Y:S01]  /*4290*/  ULDC UR4, c[0x0][0x150] ;  /* 0x0000540000047ab9 */ /* 0x000fe20000000800 */
[----:B------:R-:W-:Y:S02]  /*42a0*/  SHF.R.U32.HI R5, RZ, R14, R11 ;  /* 0x0000000eff057219 */ /* 0x000fe4000001160b */
[----:B------:R-:W-:Y:S01]  /*42b0*/  IADD3 R9, P0, RZ, -R12, RZ ;  /* 0x8000000cff097210 */ /* 0x000fe20007f1e0ff */
[----:B------:R-:W-:Y:S01]  /*42c0*/  FMUL R11, R6, UR4 ;  /* 0x00000004060b7c20 */ /* 0x000fe20008400000 */
[----:B------:R-:W-:Y:S01]  /*42d0*/  ULDC UR4, c[0x0][0x154] ;  /* 0x0000550000047ab9 */ /* 0x000fe20000000800 */
[----:B------:R-:W1:Y:S02]  /*42e0*/  LDC.64 R24, c[0x0][0x640] ;  /* 0x00019000ff187b82 */ /* 0x000e640000000a00 */
[----:B------:R-:W-:-:S02]  /*42f0*/  IMAD.X R5, RZ, RZ, ~R5, P0 ;  /* 0x000000ffff057224 */ /* 0x000fc400000e0e05 */
[----:B------:R-:W2:Y:S01]  /*4300*/  F2I.U32.TRUNC.NTZ R11, R11 ;  /* 0x0000000b000b7305 */ /* 0x000ea2000020f000 */
[----:B------:R-:W-:-:S03]  /*4310*/  IMAD.WIDE.U32 R6, R9, R20, R16 ;  /* 0x0000001409067225 */ /* 0x000fc600078e0010 */
[----:B------:R-:W3:Y:S01]  /*4320*/  LDC R13, c[0x0][0x144] ;  /* 0x00005100ff0d7b82 */ /* 0x000ee20000000800 */
[----:B------:R-:W-:-:S04]  /*4330*/  IMAD R8, R5, R20, RZ ;  /* 0x0000001405087224 */ /* 0x000fc800078e02ff */
[----:B------:R-:W-:Y:S02]  /*4340*/  IMAD R5, R9, R21, R8 ;  /* 0x0000001509057224 */ /* 0x000fe400078e0208 */
[----:B------:R-:W-:Y:S01]  /*4350*/  IMAD.MOV.U32 R8, RZ, RZ, -0x1 ;  /* 0xffffffffff087424 */ /* 0x000fe200078e00ff */
[----:B------:R-:W4:Y:S01]  /*4360*/  LDC R14, c[0x0][0x608] ;  /* 0x00018200ff0e7b82 */ /* 0x000f220000000800 */
[----:B------:R-:W-:Y:S01]  /*4370*/  IMAD.IADD R5, R7, 0x1, R5 ;  /* 0x0000000107057824 */ /* 0x000fe200078e0205 */
[----:B------:R-:W-:-:S04]  /*4380*/  I2FP.F32.U32 R7, R3 ;  /* 0x0000000300077245 */ /* 0x000fc80000201000 */
[-C--:B0-----:R-:W-:Y:S01]  /*4390*/  SHF.R.U64 R10, R6, R22.reuse, R5 ;  /* 0x00000016060a7219 */ /* 0x081fe20000001205 */
[----:B--2---:R-:W-:Y:S01]  /*43a0*/  IMAD.MOV R6, RZ, RZ, -R11 ;  /* 0x000000ffff067224 */ /* 0x004fe200078e0a0b */
[----:B------:R-:W0:Y:S01]  /*43b0*/  LDC R9, c[0x0][0x658] ;  /* 0x00019600ff097b82 */ /* 0x000e220000000800 */
[----:B-1----:R-:W-:Y:S01]  /*43c0*/  ISETP.NE.U32.AND P0, PT, R24, RZ, PT ;  /* 0x000000ff1800720c */ /* 0x002fe20003f05070 */
[----:B------:R-:W-:Y:S01]  /*43d0*/  FMUL R7, R7, UR4 ;  /* 0x0000000407077c20 */ /* 0x000fe20008400000 */
[----:B------:R-:W-:Y:S02]  /*43e0*/  SHF.R.U32.HI R5, RZ, R22, R5 ;  /* 0x00000016ff057219 */ /* 0x000fe40000011605 */
[----:B------:R-:W-:-:S03]  /*43f0*/  ISETP.NE.AND.EX P0, PT, R25, RZ, PT, P0 ;  /* 0x000000ff1900720c */ /* 0x000fc60003f05300 */
[----:B------:R-:W1:Y:S01]  /*4400*/  LDC R20, c[0x0][0x148] ;  /* 0x00005200ff147b82 */ /* 0x000e620000000800 */
[----:B---3--:R-:W-:Y:S02]  /*4410*/  IMAD R23, R13, R6, R4 ;  /* 0x000000060d177224 */ /* 0x008fe400078e0204 */
[----:B------:R-:W-:-:S05]  /*4420*/  IMAD.MOV.U32 R6, RZ, RZ, 0x1 ;  /* 0x00000001ff067424 */ /* 0x000fca00078e00ff */
[----:B------:R-:W2:Y:S01]  /*4430*/  LDC R21, c[0x0][0x600] ;  /* 0x00018000ff157b82 */ /* 0x000ea20000000800 */
[-CC-:B----4-:R-:W-:Y:S02]  /*4440*/  SHF.R.U64 R13, R10, R14.reuse, R5.reuse ;  /* 0x0000000e0a0d7219 */ /* 0x190fe40000001205 */
[----:B------:R-:W-:Y:S02]  /*4450*/  SHF.R.U32.HI R4, RZ, R14, R5 ;  /* 0x0000000eff047219 */ /* 0x000fe40000011605 */
[----:B------:R3:W4:Y:S03]  /*4460*/  F2I.U32.TRUNC.NTZ R14, R7 ;  /* 0x00000007000e7305 */ /* 0x000726000020f000 */
[----:B------:R-:W1:Y:S01]  /*4470*/  LDC R26, c[0x0][0x648] ;  /* 0x00019200ff1a7b82 */ /* 0x000e620000000800 */
[-C--:B0-----:R-:W-:Y:S02]  /*4480*/  SHF.R.U64 R15, R13, R9.reuse, R4 ;  /* 0x000000090d0f7219 */ /* 0x081fe40000001204 */
[----:B------:R-:W-:-:S02]  /*4490*/  SHF.L.U32 R8, R8, R9, RZ ;  /* 0x0000000908087219 */ /* 0x000fc400000006ff */
[-C--:B------:R-:W-:Y:S01]  /*44a0*/  SHF.R.U32.HI R5, RZ, R9.reuse, R4 ;  /* 0x00000009ff057219 */ /* 0x080fe20000011604 */
[----:B------:R-:W-:Y:S01]  /*44b0*/  IMAD.MOV.U32 R4, RZ, RZ, R15 ;  /* 0x000000ffff047224 */ /* 0x000fe200078e000f */
[----:B------:R-:W-:Y:S01]  /*44c0*/  SHF.L.U32 R22, R6, R9, RZ ;  /* 0x0000000906167219 */ /* 0x000fe200000006ff */
[----:B------:R-:W0:Y:S01]  /*44d0*/  LDC R27, c[0x0][0x638] ;  /* 0x00018e00ff1b7b82 */ /* 0x000e220000000800 */
[----:B------:R-:W-:-:S07]  /*44e0*/  LOP3.LUT R28, RZ, R8, RZ, 0x33, !PT ;  /* 0x00000008ff1c7212 */ /* 0x000fce00078e33ff */
        /* <DEDUP_REMOVED lines=12> */
.L_x_102:
[----:B------:R-:W-:Y:S01]  /*45b0*/  ISETP.NE.AND P0, PT, R2, 0x1, PT ;  /* 0x000000010200780c */ /* 0x000fe20003f05270 */
[----:B--2---:R-:W-:Y:S01]  /*45c0*/  VIADD R7, R21, 0xffffffff ;  /* 0xffffffff15077836 */ /* 0x004fe20000000000 */
[----:B-1----:R-:W-:Y:S01]  /*45d0*/  SHF.R.U64 R5, R4, R26, R5 ;  /* 0x0000001a04057219 */ /* 0x002fe20000001205 */
[----:B------:R-:W-:Y:S01]  /*45e0*/  IMAD.MOV R14, RZ, RZ, -R14 ;  /* 0x000000ffff0e7224 */ /* 0x000fe200078e0a0e */
[----:B------:R-:W-:Y:S01]  /*45f0*/  LOP3.LUT R4, R13, R28, RZ, 0xc0, !PT ;  /* 0x0000001c0d047212 */ /* 0x000fe200078ec0ff */
[----:B------:R-:W-:Y:S01]  /*4600*/  IMAD.MOV.U32 R8, RZ, RZ, R12 ;  /* 0x000000ffff087224 */ /* 0x000fe200078e000c */
[----:B------:R-:W-:Y:S01]  /*4610*/  LOP3.LUT R10, R10, R7, RZ, 0xc0, !PT ;  /* 0x000000070a0a7212 */ /* 0x000fe200078ec0ff */
[----:B------:R-:W-:Y:S02]  /*4620*/  IMAD.MOV R6, RZ, RZ, -R5 ;  /* 0x000000ffff067224 */ /* 0x000fe400078e0a05 */
[----:B------:R-:W-:-:S04]  /*4630*/  IMAD R4, R22, R5, R4 ;  /* 0x0000000516047224 */ /* 0x000fc800078e0204 */
[----:B------:R-:W-:Y:S02]  /*4640*/  @P0 IMAD R23, R20, R14, R3 ;  /* 0x0000000e14170224 */ /* 0x000fe400078e0203 */
[----:B0-----:R-:W-:Y:S02]  /*4650*/  IMAD R3, R6, R27, R15 ;  /* 0x0000001b06037224 */ /* 0x001fe400078e020f */
[----:B------:R-:W-:Y:S02]  /*4660*/  IMAD R7, R4, R29, R23 ;  /* 0x0000001d04077224 */ /* 0x000fe400078e0217 */
[----:B------:R-:W-:Y:S02]  /*4670*/  IMAD R4, R3, R21, R10 ;  /* 0x0000001503047224 */ /* 0x000fe400078e020a */
[----:B------:R-:W-:-:S03]  /*4680*/  IMAD.MOV.U32 R6, RZ, RZ, 0x1 ;  /* 0x00000001ff067424 */ /* 0x000fc600078e00ff */
[----:B------:R-:W-:Y:S02]  /*4690*/  SEL R9, R4, R7, !P0 ;  /* 0x0000000704097207 */ /* 0x000fe40004000000 */
[----:B------:R-:W-:-:S07]  /*46a0*/  SEL R7, R7, R4, !P0 ;  /* 0x0000000407077207 */ /* 0x000fce0004000000 */
.L_x_100:
[----:B------:R-:W-:-:S08]  /*46b0*/  NOP ;  /* 0x0000000000007918 */ /* 0x000fd00000000000 */
[----:B------:R-:W0:-:S00]  /*46c0*/  USETMAXREG.DEALLOC.CTAPOOL 0x28 ;  /* 0x00000028000079c8 */ /* 0x000e0000080e0500 */
[----:B0-----:R-:W-:-:S13]  /*46d0*/  ISETP.NE.AND P0, PT, R0, RZ, PT ;  /* 0x000000ff0000720c */ /* 0x001fda0003f05270 */
[----:B------:R-:W-:Y:S05]  /*46e0*/  @P0 EXIT ;  /* 0x000000000000094d */ /* 0x000fea0003800000 */
[----:B------:R-:W-:Y:S01]  /*46f0*/  LOP3.LUT P0, RZ, R6, 0xff, RZ, 0xc0, !PT ;  /* 0x000000ff06ff7812 */ /* 0x000fe2000780c0ff */
[----:B------:R-:W-:Y:S02]  /*4700*/  IMAD.MOV.U32 R0, RZ, RZ, 0x1 ;  /* 0x00000001ff007424 */ /* 0x000fe400078e00ff */
[----:B------:R-:W-:-:S10]  /*4710*/  IMAD.MOV.U32 R12, RZ, RZ, RZ ;  /* 0x000000ffff0c7224 */ /* 0x000fd400078e00ff */
[----:B------:R-:W-:Y:S05]  /*4720*/  @!P0 BRA `(.L_x_103) ;  /* 0x0000000c00308947 */ /* 0x000fea0003800000 */
[----:B------:R-:W0:Y:S01]  /*4730*/  LDC R0, c[0x0][0x28c] ;  /* 0x0000a300ff007b82 */ /* 0x000e220000000800 */
[----:B------:R-:W-:Y:S01]  /*4740*/  ULDC UR5, c[0x0][0x600] ;  /* 0x0001800000057ab9 */ /* 0x000fe20000000800 */
[----:B------:R-:W-:Y:S01]  /*4750*/  ULDC UR4, c[0x0][0xc] ;  /* 0x0000030000047ab9 */ /* 0x000fe20000000800 */
[----:B------:R-:W-:Y:S01]  /*4760*/  UIADD3 UR16, UR5, -0x1, URZ ;  /* 0xffffffff05107890 */ /* 0x000fe2000fffe03f */
[C---:B------:R-:W-:Y:S01]  /*4770*/  LOP3.LUT P2, RZ, R18.reuse, 0x7f, RZ, 0xc0, !PT ;  /* 0x0000007f12ff7812 */ /* 0x040fe2000784c0ff */
[----:B------:R-:W-:Y:S01]  /*4780*/  ULDC UR6, c[0x0][0x658] ;  /* 0x0001960000067ab9 */ /* 0x000fe20000000800 */
[----:B------:R-:W-:Y:S01]  /*4790*/  ULDC UR5, c[0x0][0x10] ;  /* 0x0000040000057ab9 */ /* 0x000fe20000000800 */
[----:B------:R-:W-:Y:S01]  /*47a0*/  UMOV UR7, 0xffffffff ;  /* 0xffffffff00077882 */ /* 0x000fe20000000000 */
[----:B------:R-:W-:Y:S01]  /*47b0*/  UMOV UR8, 0x1 ;  /* 0x0000000100087882 */ /* 0x000fe20000000000 */
[----:B------:R-:W-:Y:S01]  /*47c0*/  UIMAD.WIDE.U32 UR4, UR4, UR5, URZ ;  /* 0x00000005040472a5 */ /* 0x000fe2000f8e003f */
[----:B------:R-:W-:Y:S01]  /*47d0*/  LOP3.LUT P0, RZ, R18, 0x1f, RZ, 0xc0, !PT ;  /* 0x0000001f12ff7812 */ /* 0x000fe2000780c0ff */
[----:B------:R-:W-:Y:S01]  /*47e0*/  USHF.L.U32 UR7, UR7, UR6, URZ ;  /* 0x0000000607077299 */ /* 0x000fe2000800063f */
[----:B------:R-:W-:Y:S01]  /*47f0*/  BSSY B0, `(.L_x_103) ;  /* 0x00000bf000007945 */ /* 0x000fe20003800000 */
[----:B------:R-:W-:Y:S01]  /*4800*/  USHF.L.U32 UR18, UR8, UR6, URZ ;  /* 0x0000000608127299 */ /* 0x000fe2000800063f */
[----:B------:R-:W-:Y:S01]  /*4810*/  IMAD.MOV.U32 R13, RZ, RZ, 0x1 ;  /* 0x00000001ff0d7424 */ /* 0x000fe200078e00ff */
[----:B------:R-:W-:Y:S01]  /*4820*/  LOP3.LUT R11, R19, 0x2, RZ, 0xfc, !PT ;  /* 0x00000002130b7812 */ /* 0x000fe200078efcff */
[----:B------:R-:W-:Y:S01]  /*4830*/  ULDC UR6, c[0x0][0x14] ;  /* 0x0000050000067ab9 */ /* 0x000fe20000000800 */
[----:B------:R-:W-:Y:S01]  /*4840*/  PLOP3.LUT P0, PT, P0, P2, PT, 0x8a, 0x0 ;  /* 0x000000000000781c */ /* 0x000fe20000705172 */
[----:B------:R-:W-:Y:S01]  /*4850*/  UIMAD.WIDE.U32 UR20, UR4, UR6, URZ ;  /* 0x00000006041472a5 */ /* 0x000fe2000f8e003f */
[----:B------:R-:W-:Y:S01]  /*4860*/  IMAD.MOV.U32 R12, RZ, RZ, RZ ;  /* 0x000000ffff0c7224 */ /* 0x000fe200078e00ff */
[----:B------:R-:W-:-:S02]  /*4870*/  UIMAD UR13, UR5, UR6, URZ ;  /* 0x00000006050d72a4 */ /* 0x000fc4000f8e023f */
[----:B------:R-:W-:Y:S01]  /*4880*/  ULOP3.LUT UR17, URZ, UR7, URZ, 0x33, !UPT ;  /* 0x000000073f117292 */ /* 0x000fe2000f8e333f */
[----:B0-----:R-:W-:Y:S01]  /*4890*/  VIADD R0, R0, 0x1f ;  /* 0x0000001f00007836 */ /* 0x001fe20000000000 */
[----:B------:R-:W-:Y:S01]  /*48a0*/  UIADD3 UR13, UR21, UR13, URZ ;  /* 0x0000000d150d7290 */ /* 0x000fe2000fffe03f */
[----:B------:R-:W-:-:S03]  /*48b0*/  ULDC.64 UR22, c[0x0][0x198] ;  /* 0x0000660000167ab9 */ /* 0x000fc60000000a00 */
[----:B------:R-:W-:-:S04]  /*48c0*/  SHF.R.S32.HI R3, RZ, 0x1f, R0 ;  /* 0x0000001fff037819 */ /* 0x000fc80000011400 */
[----:B------:R-:W-:Y:S01]  /*48d0*/  LEA.HI R3, R3, R0, RZ, 0x5 ;  /* 0x0000000003037211 */ /* 0x000fe200078f28ff */
[----:B------:R-:W-:-:S03]  /*48e0*/  IMAD.MOV.U32 R0, RZ, RZ, 0x1 ;  /* 0x00000001ff007424 */ /* 0x000fc600078e00ff */
[----:B------:R-:W-:-:S05]  /*48f0*/  SHF.R.S32.HI R3, RZ, 0x5, R3 ;  /* 0x00000005ff037819 */ /* 0x000fca0000011403 */
[----:B------:R-:W-:-:S07]  /*4900*/  VIADD R10, R3, 0x1 ;  /* 0x00000001030a7836 */ /* 0x000fce0000000000 */
.L_x_115:
[----:B------:R-:W-:-:S03]  /*4910*/  UMOV UR4, 0xffffffff ;  /* 0xffffffff00047882 */ /* 0x000fc60000000000 */
[----:B------:R-:W-:Y:S05]  /*4920*/  BRA.DIV UR4, `(.L_x_104) ;  /* 0x0000001a048c7947 */ /* 0x000fea000b800000 */
[----:B------:R-:W-:-:S13]  /*4930*/  ELECT P6, URZ, PT ;  /* 0x00000000003f782f */ /* 0x000fda00038c0000 */
.L_x_147:
[----:B------:R-:W0:Y:S01]  /*4940*/  LDC R4, c[0x0][0x28c] ;  /* 0x0000a300ff047b82 */ /* 0x000e220000000800 */
[----:B------:R-:W-:Y:S01]  /*4950*/  BSSY B1, `(.L_x_105) ;  /* 0x0000037000017945 */ /* 0x000fe20003800000 */
[----:B0-----:R-:W-:-:S13]  /*4960*/  ISETP.LT.OR P6, PT, R4, 0x1, !P6 ;  /* 0x000000010400780c */ /* 0x001fda00077c1670 */
[----:B------:R-:W-:Y:S05]  /*4970*/  @P6 BRA `(.L_x_106) ;  /* 0x0000000000d06947 */ /* 0x000fea0003800000 */
[----:B------:R-:W-:Y:S02]  /*4980*/  IMAD.SHL.U32 R15, R9, 0x20, RZ ;  /* 0x00000020090f7824 */ /* 0x000fe400078e00ff */
[----:B------:R-:W-:Y:S02]  /*4990*/  IMAD.SHL.U32 R18, R7, 0x100, RZ ;  /* 0x0000010007127824 */ /* 0x000fe400078e00ff */
[----:B------:R-:W-:Y:S02]  /*49a0*/  IMAD.MOV.U32 R20, RZ, RZ, RZ ;  /* 0x000000ffff147224 */ /* 0x000fe400078e00ff */
[----:B------:R-:W-:Y:S02]  /*49b0*/  IMAD.MOV.U32 R4, RZ, RZ, R10 ;  /* 0x000000ffff047224 */ /* 0x000fe400078e000a */
[----:B------:R-:W-:Y:S02]  /*49c0*/  IMAD.MOV.U32 R5, RZ, RZ, R0 ;  /* 0x000000ffff057224 */ /* 0x000fe400078e0000 */
[----:B------:R-:W-:-:S07]  /*49d0*/  IMAD.MOV.U32 R6, RZ, RZ, R12 ;  /* 0x000000ffff067224 */ /* 0x000fce00078e000c */
.L_x_110:
[----:B------:R-:W0:Y:S01]  /*49e0*/  S2R R14, SR_CgaCtaId ;  /* 0x00000000000e7919 */ /* 0x000e220000008800 */
[----:B------:R-:W-:Y:S01]  /*49f0*/  MOV R7, 0x400 ;  /* 0x0000040000077802 */ /* 0x000fe20000000f00 */
[----:B------:R-:W1:Y:S03]  /*4a00*/  @!P2 LDC R9, c[0x0][0x500] ;  /* 0x00014000ff09ab82 */ /* 0x000e660000000800 */
[----:B0-----:R-:W-:Y:S02]  /*4a10*/  LEA R21, R14, R7, 0x18 ;  /* 0x000000070e157211 */ /* 0x001fe400078ec0ff */
[----:B------:R-:W-:-:S03]  /*4a20*/  SHF.L.U32 R7, R5, 0x1f, RZ ;  /* 0x0000001f05077819 */ /* 0x000fc600000006ff */
[----:B------:R-:W-:-:S04]  /*4a30*/  IMAD R14, R6, 0x8, R21 ;  /* 0x00000008060e7824 */ /* 0x000fc800078e0215 */
[----:B------:R-:W0:Y:S02]  /*4a40*/  SYNCS.PHASECHK.TRANS64.TRYWAIT P1, [R14+URZ+0xc8], R7 ;  /* 0x0000c8070e0075a7 */ /* 0x000e24000802017f */
[----:B01----:R-:W-:Y:S05]  /*4a50*/  @!P1 BRA `(.L_x_107) ;  /* 0x0000001800609947 */ /* 0x003fea0003800000 */
.L_x_148:
[----:B0-----:R-:W-:Y:S01]  /*4a60*/  PRMT R7, R11, 0x9910, RZ ;  /* 0x000099100b077816 */ /* 0x001fe200000000ff */
[----:B------:R0:W-:Y:S03]  /*4a70*/  @!P2 SYNCS.ARRIVE.TRANS64 RZ, [R14+URZ], R9 ;  /* 0x000000090effa9a7 */ /* 0x0001e6000800003f */
[----:B------:R-:W-:-:S13]  /*4a80*/  ISETP.NE.AND P1, PT, R7, 0x2, PT ;  /* 0x000000020700780c */ /* 0x000fda0003f25270 */
[----:B0-----:R-:W-:Y:S05]  /*4a90*/  @P1 BRA `(.L_x_108) ;  /* 0x0000000000041947 */ /* 0x001fea0003800000 */
[----:B------:R-:W-:Y:S01]  /*4aa0*/  BPT.TRAP 0x1 ;  /* 0x000000040000795c */ /* 0x000fe20000300000 */
.L_x_108:
[----:B------:R-:W-:Y:S05]  /*4ab0*/  @P0 BRA `(.L_x_109) ;  /* 0x0000000000040947 */ /* 0x000fea0003800000 */
[----:B------:R-:W-:Y:S01]  /*4ac0*/  BPT.TRAP 0x1 ;  /* 0x000000040000795c */ /* 0x000fe20000300000 */
.L_x_109:
[--C-:B------:R-:W-:Y:S01]  /*4ad0*/  IMAD R7, R6, 0x2000, R21.reuse ;  /* 0x0000200006077824 */ /* 0x100fe200078e0215 */
[----:B------:R-:W-:Y:S01]  /*4ae0*/  R2UR UR9, R14 ;  /* 0x000000000e0972ca */ /* 0x000fe200000e0000 */
[----:B------:R-:W-:Y:S01]  /*4af0*/  IMAD R21, R6, 0x400, R21 ;  /* 0x0000040006157824 */ /* 0x000fe200078e0215 */
[----:B------:R-:W-:Y:S01]  /*4b00*/  UIADD3 UR4, UP0, UR22, 0xf0, URZ ;  /* 0x000000f016047890 */ /* 0x000fe2000ff1e03f */
[----:B------:R-:W-:Y:S01]  /*4b10*/  VIADD R4, R4, 0xffffffff ;  /* 0xffffffff04047836 */ /* 0x000fe20000000000 */
[----:B------:R-:W-:Y:S01]  /*4b20*/  R2UR UR5, R7 ;  /* 0x00000000070572ca */ /* 0x000fe200000e0000 */
[----:B------:R-:W-:Y:S01]  /*4b30*/  UIADD3 UR24, UP1, UR22, 0x1f0, URZ ;  /* 0x000001f016187890 */ /* 0x000fe2000ff3e03f */
[----:B------:R-:W-:Y:S01]  /*4b40*/  R2UR UR8, R21 ;  /* 0x00000000150872ca */ /* 0x000fe200000e0000 */
[----:B------:R-:W-:Y:S01]  /*4b50*/  VIADD R6, R6, 0x1 ;  /* 0x0000000106067836 */ /* 0x000fe20000000000 */
[----:B------:R-:W-:Y:S01]  /*4b60*/  R2UR UR11, R18 ;  /* 0x00000000120b72ca */ /* 0x000fe200000e0000 */
[----:B------:R-:W-:Y:S01]  /*4b70*/  UIADD3.X UR25, URZ, UR23, URZ, UP1, !UPT ;  /* 0x000000173f197290 */ /* 0x000fe20008ffe43f */
[----:B------:R-:W-:Y:S01]  /*4b80*/  R2UR UR10, R20 ;  /* 0x00000000140a72ca */ /* 0x000fe200000e0000 */
[----:B------:R-:W-:Y:S01]  /*4b90*/  UMOV UR6, 0x0 ;  /* 0x0000000000067882 */ /* 0x000fe20000000000 */
[----:B------:R-:W-:Y:S01]  /*4ba0*/  R2UR UR12, R8 ;  /* 0x00000000080c72ca */ /* 0x000fe200000e0000 */
[----:B------:R-:W-:Y:S01]  /*4bb0*/  UMOV UR7, 0x10000000 ;  /* 0x1000000000077882 */ /* 0x000fe20000000000 */
[----:B------:R-:W-:Y:S01]  /*4bc0*/  R2UR UR19, R15 ;  /* 0x000000000f1372ca */ /* 0x000fe200000e0000 */
[----:B------:R-:W-:Y:S01]  /*4bd0*/  VIADD R20, R20, 0x20 ;  /* 0x0000002014147836 */ /* 0x000fe20000000000 */
[----:B------:R-:W-:Y:S01]  /*4be0*/  ISETP.GT.AND P3, PT, R4, 0x1, PT ;  /* 0x000000010400780c */ /* 0x000fe20003f64270 */
[----:B------:R-:W-:Y:S01]  /*4bf0*/  UIADD3 UR14, UR5, 0x280, URZ ;  /* 0x00000280050e7890 */ /* 0x000fe2000fffe03f */
[----:B------:R-:W-:Y:S01]  /*4c00*/  ISETP.NE.AND P1, PT, R6, 0x19, PT ;  /* 0x000000190600780c */ /* 0x000fe20003f25270 */
[----:B------:R-:W-:-:S02]  /*4c10*/  UIADD3.X UR5, URZ, UR23, URZ, UP0, !UPT ;  /* 0x000000173f057290 */ /* 0x000fc400087fe43f */
[----:B------:R-:W-:Y:S01]  /*4c20*/  UIADD3 UR15, UR8, 0x32280, URZ ;  /* 0x00032280080f7890 */ /* 0x000fe2000fffe03f */
[----:B------:R-:W-:Y:S02]  /*4c30*/  SEL R14, RZ, 0x1, P1 ;  /* 0x00000001ff0e7807 */ /* 0x000fe40000800000 */
[----:B------:R-:W-:Y:S01]  /*4c40*/  UMOV UR8, UR14 ;  /* 0x0000000e00087c82 */ /* 0x000fe20008000000 */
[----:B------:R-:W-:Y:S02]  /*4c50*/  SEL R6, R6, RZ, P1 ;  /* 0x000000ff06067207 */ /* 0x000fe40000800000 */
[----:B------:R-:W-:Y:S01]  /*4c60*/  LOP3.LUT R5, R5, R14, RZ, 0x3c, !PT ;  /* 0x0000000e05057212 */ /* 0x000fe200078e3cff */
[----:B------:R0:W-:Y:S02]  /*4c70*/  UTMALDG.3D [UR8], [UR4], desc[UR6] ;  /* 0x00000608040075b4 */ /* 0x0001e40008011000 */
[----:B0-----:R-:W-:Y:S01]  /*4c80*/  UMOV UR8, UR15 ;  /* 0x0000000f00087c82 */ /* 0x001fe20008000000 */
[----:B------:R-:W-:-:S02]  /*4c90*/  UMOV UR11, UR19 ;  /* 0x00000013000b7c82 */ /* 0x000fc40008000000 */
[----:B------:R0:W-:Y:S02]  /*4ca0*/  UTMALDG.3D [UR8], [UR24], desc[UR6] ;  /* 0x00000608180075b4 */ /* 0x0001e40008011000 */
[----:B0-----:R-:W-:Y:S05]  /*4cb0*/  @P3 BRA `(.L_x_110) ;  /* 0xfffffffc00483947 */ /* 0x001fea000383ffff */
.L_x_106:
[----:B------:R-:W-:Y:S05]  /*4cc0*/  BSYNC B1 ;  /* 0x0000000000017941 */ /* 0x000fea0003800000 */
.L_x_105:
[----:B------:R-:W-:Y:S01]  /*4cd0*/  LOP3.LUT P3, RZ, R13, 0xff, RZ, 0xc0, !PT ;  /* 0x000000ff0dff7812 */ /* 0x000fe2000786c0ff */
[----:B------:R-:W-:Y:S01]  /*4ce0*/  IMAD.IADD R12, R3, 0x1, R12 ;  /* 0x00000001030c7824 */ /* 0x000fe200078e020c */
[----:B------:R-:W-:Y:S01]  /*4cf0*/  IADD3 R16, P4, R16, UR20, RZ ;  /* 0x0000001410107c10 */ /* 0x000fe2000ff9e0ff */
[----:B------:R-:W-:Y:S01]  /*4d00*/  ULDC.64 UR4, c[0x0][0x650] ;  /* 0x0001940000047ab9 */ /* 0x000fe20000000a00 */
[----:B------:R-:W-:Y:S01]  /*4d10*/  BSSY B1, `(.L_x_111) ;  /* 0x000006a000017945 */ /* 0x000fe20003800000 */
[----:B------:R-:W-:Y:S01]  /*4d20*/  IMAD.MOV.U32 R9, RZ, RZ, -0x1 ;  /* 0xffffffffff097424 */ /* 0x000fe200078e00ff */
[----:B------:R-:W-:Y:S01]  /*4d30*/  ISETP.GT.U32.AND P1, PT, R12, 0x18, PT ;  /* 0x000000180c00780c */ /* 0x000fe20003f24070 */
[----:B------:R-:W-:Y:S01]  /*4d40*/  IMAD.MOV.U32 R8, RZ, RZ, -0x1 ;  /* 0xffffffffff087424 */ /* 0x000fe200078e00ff */
[----:B------:R-:W-:Y:S02]  /*4d50*/  IADD3.X R17, R17, UR13, RZ, P4, !PT ;  /* 0x0000000d11117c10 */ /* 0x000fe4000a7fe4ff */
[----:B------:R-:W-:-:S02]  /*4d60*/  ISETP.LT.U32.AND P1, PT, R3, 0x19, P1 ;  /* 0x000000190300780c */ /* 0x000fc40000f21070 */
[----:B------:R-:W-:Y:S01]  /*4d70*/  PRMT R13, RZ, 0x7610, R13 ;  /* 0x00007610ff0d7816 */ /* 0x000fe2000000000d */
[----:B------:R-:W0:Y:S01]  /*4d80*/  @P3 S2R R5, SR_CgaCtaId ;  /* 0x0000000000053919 */ /* 0x000e220000008800 */
[----:B------:R-:W-:-:S04]  /*4d90*/  @P3 MOV R4, 0x400 ;  /* 0x0000040000043802 */ /* 0x000fc80000000f00 */
[----:B0-----:R-:W-:Y:S01]  /*4da0*/  @P3 LEA R6, R5, R4, 0x18 ;  /* 0x0000000405063211 */ /* 0x001fe200078ec0ff */
[----:B------:R-:W-:-:S03]  /*4db0*/  IMAD.WIDE.U32 R4, R12, 0x51eb851f, RZ ;  /* 0x51eb851f0c047825 */ /* 0x000fc600078e00ff */
[----:B------:R0:W-:Y:S01]  /*4dc0*/  @P3 SYNCS.ARRIVE.TRANS64.A1T0 RZ, [R6+URZ+0x1a8], RZ ;  /* 0x0001a8ff06ff39a7 */ /* 0x0001e2000810003f */
[----:B------:R-:W-:Y:S02]  /*4dd0*/  ISETP.GE.U32.AND P3, PT, R3, 0x19, PT ;  /* 0x000000190300780c */ /* 0x000fe40003f66070 */
[----:B------:R-:W-:Y:S02]  /*4de0*/  SHF.R.U32.HI R7, RZ, 0x3, R5 ;  /* 0x00000003ff077819 */ /* 0x000fe40000011605 */
[----:B------:R-:W-:Y:S02]  /*4df0*/  SEL R5, RZ, 0x1, !P1 ;  /* 0x00000001ff057807 */ /* 0x000fe40004800000 */
[----:B------:R-:W-:Y:S01]  /*4e00*/  ISETP.GE.U32.AND P1, PT, R16, UR4, PT ;  /* 0x0000000410007c0c */ /* 0x000fe2000bf26070 */
[----:B------:R-:W-:Y:S01]  /*4e10*/  IMAD R12, R7, -0x19, R12 ;  /* 0xffffffe7070c7824 */ /* 0x000fe200078e020c */
[----:B------:R-:W-:Y:S02]  /*4e20*/  LOP3.LUT R0, R0, R5, RZ, 0x3c, !PT ;  /* 0x0000000500007212 */ /* 0x000fe400078e3cff */
[----:B------:R-:W-:-:S02]  /*4e30*/  ISETP.GE.U32.AND.EX P1, PT, R17, UR5, PT, P1 ;  /* 0x0000000511007c0c */ /* 0x000fc4000bf26110 */
[----:B------:R-:W-:Y:S02]  /*4e40*/  PRMT R4, RZ, 0x7610, R4 ;  /* 0x00007610ff047816 */ /* 0x000fe40000000004 */
[----:B------:R-:W-:Y:S01]  /*4e50*/  @P3 LOP3.LUT R0, R0, 0x1, R7, 0x78, !PT ;  /* 0x0000000100003812 */ /* 0x000fe200078e7807 */
[----:B------:R-:W-:-:S08]  /*4e60*/  IMAD.MOV.U32 R7, RZ, RZ, -0x1 ;  /* 0xffffffffff077424 */ /* 0x000fd000078e00ff */
[----:B0-----:R-:W-:Y:S05]  /*4e70*/  @P1 BRA `(.L_x_112) ;  /* 0x00000004004c1947 */ /* 0x001fea0003800000 */
[----:B------:R-:W-:Y:S01]  /*4e80*/  ULDC.64 UR4, c[0x0][0x628] ;  /* 0x00018a0000047ab9 */ /* 0x000fe20000000a00 */
[----:B------:R-:W0:Y:S01]  /*4e90*/  S2R R15, SR_CTAID.X ;  /* 0x00000000000f7919 */ /* 0x000e220000002500 */
[----:B------:R-:W-:Y:S01]  /*4ea0*/  ISETP.NE.U32.AND P1, PT, RZ, UR4, PT ;  /* 0x00000004ff007c0c */ /* 0x000fe2000bf25070 */
[----:B------:R-:W-:Y:S01]  /*4eb0*/  ULDC UR7, c[0x0][0x630] ;  /* 0x00018c0000077ab9 */ /* 0x000fe20000000800 */
[----:B------:R-:W-:Y:S01]  /*4ec0*/  IMAD.MOV.U32 R4, RZ, RZ, R16 ;  /* 0x000000ffff047224 */ /* 0x000fe200078e0010 */
[----:B------:R-:W1:Y:S01]  /*4ed0*/  S2R R14, SR_CTAID.Y ;  /* 0x00000000000e7919 */ /* 0x000e620000002600 */
[----:B------:R-:W-:Y:S01]  /*4ee0*/  ISETP.NE.AND.EX P1, PT, RZ, UR5, PT, P1 ;  /* 0x00000005ff007c0c */ /* 0x000fe2000bf25310 */
[----:B------:R-:W-:-:S12]  /*4ef0*/  IMAD.MOV.U32 R5, RZ, RZ, R17 ;  /* 0x000000ffff057224 */ /* 0x000fd800078e0011 */
[----:B------:R-:W-:Y:S05]  /*4f00*/  @!P1 BRA `(.L_x_113) ;  /* 0x0000000000289947 */ /* 0x000fea0003800000 */
[----:B------:R-:W-:Y:S02]  /*4f10*/  ULDC UR6, c[0x0][0x634] ;  /* 0x00018d0000067ab9 */ /* 0x000fe40000000800 */
[----:B------:R-:W-:-:S05]  /*4f20*/  IADD3 R9, P1, R16, UR6, RZ ;  /* 0x0000000610097c10 */ /* 0x000fca000ff3e0ff */
[----:B------:R-:W-:-:S04]  /*4f30*/  IMAD.X R21, RZ, RZ, R17, P1 ;  /* 0x000000ffff157224 */ /* 0x000fc800008e0611 */
[----:B------:R-:W-:-:S04]  /*4f40*/  IMAD.WIDE.U32 R6, R21, UR4, RZ ;  /* 0x0000000415067c25 */ /* 0x000fc8000f8e00ff */
[----:B------:R-:W-:-:S04]  /*4f50*/  IMAD.WIDE.U32 R6, P1, R9, UR5, R6 ;  /* 0x0000000509067c25 */ /* 0x000fc8000f820006 */
[----:B------:R-:W-:-:S04]  /*4f60*/  IMAD.WIDE.U32 R8, R9, UR4, RZ ;  /* 0x0000000409087c25 */ /* 0x000fc8000f8e00ff */
[----:B------:R-:W-:Y:S01]  /*4f70*/  IMAD.X R5, RZ, RZ, RZ, P1 ;  /* 0x000000ffff057224 */ /* 0x000fe200008e06ff */
[----:B------:R-:W-:Y:S01]  /*4f80*/  IADD3 RZ, P1, R9, R6, RZ ;  /* 0x0000000609ff7210 */ /* 0x000fe20007f3e0ff */
[----:B------:R-:W-:-:S04]  /*4f90*/  IMAD.MOV.U32 R4, RZ, RZ, R7 ;  /* 0x000000ffff047224 */ /* 0x000fc800078e0007 */
[----:B------:R-:W-:-:S08]  /*4fa0*/  IMAD.WIDE.U32.X R4, R21, UR5, R4, P1 ;  /* 0x0000000515047c25 */ /* 0x000fd000088e0404 */
.L_x_113:
[--C-:B------:R-:W-:Y:S01]  /*4fb0*/  SHF.R.U64 R8, R4, UR7, R5.reuse ;  /* 0x0000000704087c19 */ /* 0x100fe20008001205 */
[----:B------:R-:W-:Y:S01]  /*4fc0*/  ULDC.64 UR4, c[0x0][0x620] ;  /* 0x0001880000047ab9 */ /* 0x000fe20000000a00 */
[----:B------:R-:W-:Y:S01]  /*4fd0*/  SHF.R.U32.HI R4, RZ, UR7, R5 ;  /* 0x00000007ff047c19 */ /* 0x000fe20008011605 */
[----:B------:R-:W2:Y:S01]  /*4fe0*/  LDC R24, c[0x0][0x144] ;  /* 0x00005100ff187b82 */ /* 0x000ea20000000800 */
[----:B------:R-:W-:Y:S01]  /*4ff0*/  IADD3 R7, P1, RZ, -R8, RZ ;  /* 0x80000008ff077210 */ /* 0x000fe20007f3e0ff */
[----:B------:R-:W-:Y:S01]  /*5000*/  ULDC.64 UR8, c[0x0][0x640] ;  /* 0x0001900000087ab9 */ /* 0x000fe20000000a00 */
[----:B0-----:R-:W-:Y:S01]  /*5010*/  I2FP.F32.U32 R9, R15 ;  /* 0x0000000f00097245 */ /* 0x001fe20000201000 */
[----:B------:R-:W-:Y:S02]  /*5020*/  ULDC UR6, c[0x0][0x608] ;  /* 0x0001820000067ab9 */ /* 0x000fe40000000800 */
[----:B------:R-:W-:Y:S01]  /*5030*/  IMAD.X R4, RZ, RZ, ~R4, P1 ;  /* 0x000000ffff047224 */ /* 0x000fe200008e0e04 */
[----:B------:R-:W-:Y:S01]  /*5040*/  ISETP.NE.U32.AND P1, PT, RZ, UR8, PT ;  /* 0x00000008ff007c0c */ /* 0x000fe2000bf25070 */
[----:B------:R-:W0:Y:S02]  /*5050*/  LDC R21, c[0x0][0x148] ;  /* 0x00005200ff157b82 */ /* 0x000e240000000800 */
[----:B------:R-:W-:Y:S01]  /*5060*/  IMAD R6, R4, UR4, RZ ;  /* 0x0000000404067c24 */ /* 0x000fe2000f8e02ff */
[----:B------:R-:W-:Y:S01]  /*5070*/  ISETP.NE.AND.EX P1, PT, RZ, UR9, PT, P1 ;  /* 0x00000009ff007c0c */ /* 0x000fe2000bf25310 */
[----:B------:R-:W-:Y:S01]  /*5080*/  IMAD.WIDE.U32 R4, R7, UR4, R16 ;  /* 0x0000000407047c25 */ /* 0x000fe2000f8e0010 */
[----:B------:R-:W-:-:S03]  /*5090*/  ULDC UR4, c[0x0][0x150] ;  /* 0x0000540000047ab9 */ /* 0x000fc60000000800 */
[----:B------:R-:W-:Y:S02]  /*50a0*/  IMAD R7, R7, UR5, R6 ;  /* 0x0000000507077c24 */ /* 0x000fe4000f8e0206 */
[----:B------:R-:W-:Y:S01]  /*50b0*/  FMUL R6, R9, UR4 ;  /* 0x0000000409067c20 */ /* 0x000fe20008400000 */
[----:B------:R-:W-:Y:S01]  /*50c0*/  ULDC UR4, c[0x0][0x618] ;  /* 0x0001860000047ab9 */ /* 0x000fe20000000800 */
[----:B------:R-:W-:Y:S01]  /*50d0*/  ULDC UR5, c[0x0][0x154] ;  /* 0x0000550000057ab9 */ /* 0x000fe20000000800 */
[----:B------:R-:W-:-:S03]  /*50e0*/  IMAD.IADD R5, R5, 0x1, R7 ;  /* 0x0000000105057824 */ /* 0x000fc600078e0207 */
[----:B------:R-:W3:Y:S02]  /*50f0*/  F2I.U32.TRUNC.NTZ R6, R6 ;  /* 0x0000000600067305 */ /* 0x000ee4000020f000 */
[----:B------:R-:W-:Y:S02]  /*5100*/  SHF.R.U64 R9, R4, UR4, R5 ;  /* 0x0000000404097c19 */ /* 0x000fe40008001205 */
[----:B-1----:R-:W-:-:S05]  /*5110*/  I2FP.F32.U32 R4, R14 ;  /* 0x0000000e00047245 */ /* 0x002fca0000201000 */
[----:B------:R-:W-:Y:S01]  /*5120*/  FMUL R22, R4, UR5 ;  /* 0x0000000504167c20 */ /* 0x000fe20008400000 */
[----:B------:R-:W-:Y:S01]  /*5130*/  SHF.R.U32.HI R4, RZ, UR4, R5 ;  /* 0x00000004ff047c19 */ /* 0x000fe20008011605 */
[----:B------:R-:W-:-:S03]  /*5140*/  ULDC UR4, c[0x0][0x658] ;  /* 0x0001960000047ab9 */ /* 0x000fc60000000800 */
[--C-:B------:R-:W-:Y:S01]  /*5150*/  SHF.R.U64 R20, R9, UR6, R4.reuse ;  /* 0x0000000609147c19 */ /* 0x100fe20008001204 */
[----:B------:R-:W1:Y:S01]  /*5160*/  F2I.U32.TRUNC.NTZ R22, R22 ;  /* 0x0000001600167305 */ /* 0x000e62000020f000 */
[----:B------:R-:W-:Y:S01]  /*5170*/  SHF.R.U32.HI R5, RZ, UR6, R4 ;  /* 0x00000006ff057c19 */ /* 0x000fe20008011604 */
[----:B---3--:R-:W-:-:S03]  /*5180*/  IMAD.MOV R6, RZ, RZ, -R6 ;  /* 0x000000ffff067224 */ /* 0x008fc600078e0a06 */
[----:B------:R-:W-:Y:S01]  /*5190*/  SHF.R.U64 R18, R20, UR4, R5 ;  /* 0x0000000414127c19 */ /* 0x000fe20008001205 */
[----:B--2---:R-:W-:Y:S01]  /*51a0*/  IMAD R15, R24, R6, R15 ;  /* 0x00000006180f7224 */ /* 0x004fe200078e020f */
[----:B------:R-:W-:-:S03]  /*51b0*/  SHF.R.U32.HI R23, RZ, UR4, R5 ;  /* 0x00000004ff177c19 */ /* 0x000fc60008011605 */
[----:B------:R-:W-:Y:S02]  /*51c0*/  IMAD.MOV.U32 R4, RZ, RZ, R18 ;  /* 0x000000ffff047224 */ /* 0x000fe400078e0012 */
[----:B------:R-:W-:Y:S01]  /*51d0*/  IMAD.MOV.U32 R5, RZ, RZ, R23 ;  /* 0x000000ffff057224 */ /* 0x000fe200078e0017 */
[----:B-1----:R-:W-:Y:S06]  /*51e0*/  @!P1 BRA `(.L_x_114) ;  /* 0x0000000000289947 */ /* 0x002fec0003800000 */
[----:B------:R-:W-:Y:S02]  /*51f0*/  ULDC UR4, c[0x0][0x64c] ;  /* 0x0001930000047ab9 */ /* 0x000fe40000000800 */
[----:B------:R-:W-:-:S05]  /*5200*/  IADD3 R5, P1, R18, UR4, RZ ;  /* 0x0000000412057c10 */ /* 0x000fca000ff3e0ff */
[----:B------:R-:W-:-:S04]  /*5210*/  IMAD.X R23, RZ, RZ, R23, P1 ;  /* 0x000000ffff177224 */ /* 0x000fc800008e0617 */
[----:B------:R-:W-:-:S04]  /*5220*/  IMAD.WIDE.U32 R6, R23, UR8, RZ ;  /* 0x0000000817067c25 */ /* 0x000fc8000f8e00ff */
[----:B------:R-:W-:-:S04]  /*5230*/  IMAD.WIDE.U32 R6, P1, R5, UR9, R6 ;  /* 0x0000000905067c25 */ /* 0x000fc8000f820006 */
[----:B------:R-:W-:-:S04]  /*5240*/  IMAD.WIDE.U32 R4, R5, UR8, RZ ;  /* 0x0000000805047c25 */ /* 0x000fc8000f8e00ff */
[----:B------:R-:W-:Y:S01]  /*5250*/  IMAD.MOV.U32 R4, RZ, RZ, R7 ;  /* 0x000000ffff047224 */ /* 0x000fe200078e0007 */
[----:B------:R-:W-:Y:S01]  /*5260*/  IADD3 RZ, P3, R5, R6, RZ ;  /* 0x0000000605ff7210 */ /* 0x000fe20007f7e0ff */
[----:B------:R-:W-:-:S04]  /*5270*/  IMAD.X R5, RZ, RZ, RZ, P1 ;  /* 0x000000ffff057224 */ /* 0x000fc800008e06ff */
[----:B------:R-:W-:-:S08]  /*5280*/  IMAD.WIDE.U32.X R4, R23, UR9, R4, P3 ;  /* 0x0000000917047c25 */ /* 0x000fd000098e0404 */
.L_x_114:
[----:B------:R-:W-:Y:S01]  /*5290*/  ISETP.NE.AND P1, PT, R2, 0x1, PT ;  /* 0x000000010200780c */ /* 0x000fe20003f25270 */
[----:B------:R-:W-:Y:S01]  /*52a0*/  ULDC UR4, c[0x0][0x648] ;  /* 0x0001920000047ab9 */ /* 0x000fe20000000800 */
[----:B------:R-:W-:Y:S01]  /*52b0*/  LOP3.LUT R20, R20, UR17, RZ, 0xc0, !PT ;  /* 0x0000001114147c12 */ /* 0x000fe2000f8ec0ff */
[----:B------:R-:W-:Y:S01]  /*52c0*/  IMAD.MOV R22, RZ, RZ, -R22 ;  /* 0x000000ffff167224 */ /* 0x000fe200078e0a16 */
[----:B------:R-:W-:Y:S01]  /*52d0*/  SHF.R.U64 R5, R4, UR4, R5 ;  /* 0x0000000404057c19 */ /* 0x000fe20008001205 */
[----:B------:R-:W-:Y:S01]  /*52e0*/  ULDC UR4, c[0x0][0x638] ;  /* 0x00018e0000047ab9 */ /* 0x000fe20000000800 */
[----:B------:R-:W-:Y:S01]  /*52f0*/  LOP3.LUT R9, R9, UR16, RZ, 0xc0, !PT ;  /* 0x0000001009097c12 */ /* 0x000fe2000f8ec0ff */
[----:B------:R-:W-:Y:S01]  /*5300*/  ULDC UR5, c[0x0][0x610] ;  /* 0x0001840000057ab9 */ /* 0x000fe20000000800 */
[----:B------:R-:W-:Y:S02]  /*5310*/  IMAD.MOV.U32 R4, RZ, RZ, 0x1 ;  /* 0x00000001ff047424 */ /* 0x000fe400078e00ff */
[----:B------:R-:W-:-:S02]  /*5320*/  IMAD.MOV R7, RZ, RZ, -R5 ;  /* 0x000000ffff077224 */ /* 0x000fc400078e0a05 */
[----:B------:R-:W-:Y:S02]  /*5330*/  IMAD R20, R5, UR18, R20 ;  /* 0x0000001205147c24 */ /* 0x000fe4000f8e0214 */
[----:B0-----:R-:W-:Y:S02]  /*5340*/  @P1 IMAD R15, R21, R22, R14 ;  /* 0x00000016150f1224 */ /* 0x001fe400078e020e */
[----:B------:R-:W-:Y:S01]  /*5350*/  IMAD R18, R7, UR4, R18 ;  /* 0x0000000407127c24 */ /* 0x000fe2000f8e0212 */
[----:B------:R-:W-:Y:S01]  /*5360*/  ULDC UR4, c[0x0][0x600] ;  /* 0x0001800000047ab9 */ /* 0x000fe20000000800 */
[----:B------:R-:W-:Y:S02]  /*5370*/  IMAD R15, R20, UR5, R15 ;  /* 0x00000005140f7c24 */ /* 0x000fe4000f8e020f */
[----:B------:R-:W-:-:S05]  /*5380*/  IMAD R18, R18, UR4, R9 ;  /* 0x0000000412127c24 */ /* 0x000fca000f8e0209 */
[----:B------:R-:W-:Y:S02]  /*5390*/  SEL R9, R18, R15, !P1 ;  /* 0x0000000f12097207 */ /* 0x000fe40004800000 */
[----:B------:R-:W-:-:S07]  /*53a0*/  SEL R7, R15, R18, !P1 ;  /* 0x000000120f077207 */ /* 0x000fce0004800000 */
.L_x_112:
[----:B------:R-:W-:Y:S05]  /*53b0*/  BSYNC B1 ;  /* 0x0000000000017941 */ /* 0x000fea0003800000 */
.L_x_111:
[----:B------:R-:W-:-:S13]  /*53c0*/  LOP3.LUT P1, RZ, R4, 0xff, RZ, 0xc0, !PT ;  /* 0x000000ff04ff7812 */ /* 0x000fda000782c0ff */
[----:B------:R-:W-:Y:S05]  /*53d0*/  @P1 BRA `(.L_x_115) ;  /* 0xfffffff4004c1947 */ /* 0x000fea000383ffff */
[----:B------:R-:W-:Y:S05]  /*53e0*/  BSYNC B0 ;  /* 0x0000000000007941 */ /* 0x000fea0003800000 */
.L_x_103:
[----:B------:R-:W-:-:S03]  /*53f0*/  UMOV UR4, 0xffffffff ;  /* 0xffffffff00047882 */ /* 0x000fc60000000000 */
[----:B------:R-:W-:Y:S05]  /*5400*/  BRA.DIV UR4, `(.L_x_116) ;  /* 0x0000001204087947 */ /* 0x000fea000b800000 */
[----:B------:R-:W-:-:S13]  /*5410*/  ELECT P6, URZ, PT ;  /* 0x00000000003f782f */ /* 0x000fda00038c0000 */
.L_x_151:
[----:B------:R-:W-:Y:S04]  /*5420*/  BSSY B0, `(.L_x_117) ;  /* 0x00000e8000007945 */ /* 0x000fe80003800000 */
[----:B------:R-:W-:Y:S05]  /*5430*/  @!P6 BRA `(.L_x_118) ;  /* 0x0000000c0098e947 */ /* 0x000fea0003800000 */
[----:B------:R-:W-:-:S04]  /*5440*/  LOP3.LUT R19, R19, 0x2, RZ, 0xfc, !PT ;  /* 0x0000000213137812 */ /* 0x000fc800078efcff */
[----:B------:R-:W-:-:S13]  /*5450*/  ISETP.NE.AND P0, PT, R19, 0x3, PT ;  /* 0x000000031300780c */ /* 0x000fda0003f05270 */
[----:B------:R-:W-:Y:S05]  /*5460*/  @!P0 BRA `(.L_x_119) ;  /* 0x0000000000048947 */ /* 0x000fea0003800000 */
[----:B------:R-:W-:Y:S01]  /*5470*/  BPT.TRAP 0x1 ;  /* 0x000000040000795c */ /* 0x000fe20000300000 */
.L_x_119:
[----:B------:R-:W0:Y:S01]  /*5480*/  S2R R3, SR_CgaCtaId ;  /* 0x0000000000037919 */ /* 0x000e220000008800 */
[----:B------:R-:W-:-:S04]  /*5490*/  MOV R2, 0x400 ;  /* 0x0000040000027802 */ /* 0x000fc80000000f00 */
[----:B0-----:R-:W-:Y:S02]  /*54a0*/  LEA R3, R3, R2, 0x18 ;  /* 0x0000000203037211 */ /* 0x001fe400078ec0ff */
[----:B------:R-:W-:-:S03]  /*54b0*/  SHF.L.U32 R2, R0, 0x1f, RZ ;  /* 0x0000001f00027819 */ /* 0x000fc600000006ff */
[----:B------:R-:W-:-:S04]  /*54c0*/  VIADD R3, R3, 0xc8 ;  /* 0x000000c803037836 */ /* 0x000fc80000000000 */
[C---:B------:R-:W-:Y:S02]  /*54d0*/  IMAD R7, R12.reuse, 0x8, R3 ;  /* 0x000000080c077824 */ /* 0x040fe400078e0203 */
[----:B------:R-:W-:Y:S02]  /*54e0*/  VIADD R12, R12, 0x1 ;  /* 0x000000010c0c7836 */ /* 0x000fe40000000000 */
[----:B------:R-:W0:Y:S03]  /*54f0*/  SYNCS.PHASECHK.TRANS64.TRYWAIT P0, [R7+URZ], R2 ;  /* 0x00000002070075a7 */ /* 0x000e26000800017f */
[----:B------:R-:W-:-:S04]  /*5500*/  ISETP.NE.AND P1, PT, R12, 0x19, PT ;  /* 0x000000190c00780c */ /* 0x000fc80003f25270 */
[----:B------:R-:W-:Y:S02]  /*5510*/  SEL R5, RZ, 0x1, P1 ;  /* 0x00000001ff057807 */ /* 0x000fe40000800000 */
[----:B------:R-:W-:Y:S02]  /*5520*/  SEL R12, R12, RZ, P1 ;  /* 0x000000ff0c0c7207 */ /* 0x000fe40000800000 */
[----:B------:R-:W-:-:S03]  /*5530*/  LOP3.LUT R5, R0, R5, RZ, 0x3c, !PT ;  /* 0x0000000500057212 */ /* 0x000fc600078e3cff */
[----:B------:R-:W-:Y:S01]  /*5540*/  IMAD R9, R12, 0x8, R3 ;  /* 0x000000080c097824 */ /* 0x000fe200078e0203 */
[----:B------:R-:W-:Y:S01]  /*5550*/  SHF.L.U32 R4, R5, 0x1f, RZ ;  /* 0x0000001f05047819 */ /* 0x000fe200000006ff */
[----:B0-----:R-:W-:Y:S06]  /*5560*/  @!P0 BRA `(.L_x_120) ;  /* 0x0000000c00d08947 */ /* 0x001fec0003800000 */
.L_x_152:
[----:B------:R-:W1:Y:S01]  /*5570*/  SYNCS.PHASECHK.TRANS64.TRYWAIT P0, [R9+URZ], R4 ;  /* 0x00000004090075a7 */ /* 0x000e62000800017f */
[----:B------:R-:W-:-:S05]  /*5580*/  VIADD R0, R12, 0x1 ;  /* 0x000000010c007836 */ /* 0x000fca0000000000 */
[----:B------:R-:W-:-:S04]  /*5590*/  ISETP.NE.AND P1, PT, R0, 0x19, PT ;  /* 0x000000190000780c */ /* 0x000fc80003f25270 */
[----:B0-----:R-:W-:Y:S02]  /*55a0*/  SEL R2, RZ, 0x1, P1 ;  /* 0x00000001ff027807 */ /* 0x001fe40000800000 */
[----:B------:R-:W-:Y:S02]  /*55b0*/  SEL R0, R0, RZ, P1 ;  /* 0x000000ff00007207 */ /* 0x000fe40000800000 */
[----:B------:R-:W-:-:S03]  /*55c0*/  LOP3.LUT R7, R5, R2, RZ, 0x3c, !PT ;  /* 0x0000000205077212 */ /* 0x000fc600078e3cff */
[----:B------:R-:W-:Y:S01]  /*55d0*/  IMAD R6, R0, 0x8, R3 ;  /* 0x0000000800067824 */ /* 0x000fe200078e0203 */
[----:B------:R-:W-:Y:S01]  /*55e0*/  SHF.L.U32 R5, R7, 0x1f, RZ ;  /* 0x0000001f07057819 */ /* 0x000fe200000006ff */
[----:B-1----:R-:W-:Y:S06]  /*55f0*/  @!P0 BRA `(.L_x_121) ;  /* 0x0000000c00c08947 */ /* 0x002fec0003800000 */
.L_x_153:
[----:B------:R-:W1:Y:S01]  /*5600*/  SYNCS.PHASECHK.TRANS64.TRYWAIT P0, [R6+URZ], R5 ;  /* 0x00000005060075a7 */ /* 0x000e62000800017f */
[----:B------:R-:W-:-:S05]  /*5610*/  VIADD R0, R0, 0x1 ;  /* 0x0000000100007836 */ /* 0x000fca0000000000 */
[----:B------:R-:W-:-:S04]  /*5620*/  ISETP.NE.AND P1, PT, R0, 0x19, PT ;  /* 0x000000190000780c */ /* 0x000fc80003f25270 */
[----:B------:R-:W-:Y:S02]  /*5630*/  SEL R2, RZ, 0x1, P1 ;  /* 0x00000001ff027807 */ /* 0x000fe40000800000 */
[----:B------:R-:W-:Y:S02]  /*5640*/  SEL R0, R0, RZ, P1 ;  /* 0x000000ff00007207 */ /* 0x000fe40000800000 */
[----:B------:R-:W-:-:S03]  /*5650*/  LOP3.LUT R7, R7, R2, RZ, 0x3c, !PT ;  /* 0x0000000207077212 */ /* 0x000fc600078e3cff */
[----:B0-----:R-:W-:Y:S01]  /*5660*/  IMAD R9, R0, 0x8, R3 ;  /* 0x0000000800097824 */ /* 0x001fe200078e0203 */
[----:B------:R-:W-:Y:S01]  /*5670*/  SHF.L.U32 R4, R7, 0x1f, RZ ;  /* 0x0000001f07047819 */ /* 0x000fe200000006ff */
[----:B-1----:R-:W-:Y:S06]  /*5680*/  @!P0 BRA `(.L_x_122) ;  /* 0x0000000c00b08947 */ /* 0x002fec0003800000 */
.L_x_154:
        /* <DEDUP_REMOVED lines=9> */
.L_x_155:
        /* <DEDUP_REMOVED lines=9> */
.L_x_156:
        /* <DEDUP_REMOVED lines=9> */
.L_x_157:
        /* <DEDUP_REMOVED lines=9> */
.L_x_158:
        /* <DEDUP_REMOVED lines=9> */
.L_x_159:
        /* <DEDUP_REMOVED lines=9> */
.L_x_160:
        /* <DEDUP_REMOVED lines=9> */
.L_x_161:
        /* <DEDUP_REMOVED lines=9> */
.L_x_162:
        /* <DEDUP_REMOVED lines=9> */
.L_x_163:
        /* <DEDUP_REMOVED lines=9> */
.L_x_164:
        /* <DEDUP_REMOVED lines=9> */
.L_x_165:
        /* <DEDUP_REMOVED lines=9> */
.L_x_166:
        /* <DEDUP_REMOVED lines=9> */
.L_x_167:
        /* <DEDUP_REMOVED lines=9> */
.L_x_168:
        /* <DEDUP_REMOVED lines=9> */
.L_x_169:
        /* <DEDUP_REMOVED lines=9> */
.L_x_170:
        /* <DEDUP_REMOVED lines=9> */
.L_x_171:
        /* <DEDUP_REMOVED lines=9> */
.L_x_172:
        /* <DEDUP_REMOVED lines=9> */
.L_x_173:
        /* <DEDUP_REMOVED lines=9> */
.L_x_174:
[----:B------:R-:W1:Y:S01]  /*61d0*/  SYNCS.PHASECHK.TRANS64.TRYWAIT P0, [R9+URZ], R4 ;  /* 0x00000004090075a7 */ /* 0x000e62000800017f */
[----:B------:R-:W-:-:S05]  /*61e0*/  VIADD R0, R0, 0x1 ;  /* 0x0000000100007836 */ /* 0x000fca0000000000 */
[----:B------:R-:W-:-:S04]  /*61f0*/  ISETP.NE.AND P1, PT, R0, 0x19, PT ;  /* 0x000000190000780c */ /* 0x000fc80003f25270 */
[----:B------:R-:W-:Y:S02]  /*6200*/  SEL R2, RZ, 0x1, P1 ;  /* 0x00000001ff027807 */ /* 0x000fe40000800000 */
[----:B------:R-:W-:Y:S02]  /*6210*/  SEL R0, R0, RZ, P1 ;  /* 0x000000ff00007207 */ /* 0x000fe40000800000 */
[----:B------:R-:W-:Y:S01]  /*6220*/  LOP3.LUT R2, R7, R2, RZ, 0x3c, !PT ;  /* 0x0000000207027212 */ /* 0x000fe200078e3cff */
[----:B-1----:R-:W-:Y:S06]  /*6230*/  @!P0 BRA `(.L_x_143) ;  /* 0x0000000800688947 */ /* 0x002fec0003800000 */
.L_x_175:
[----:B------:R-:W-:Y:S01]  /*6240*/  IMAD R3, R0, 0x8, R3 ;  /* 0x0000000800037824 */ /* 0x000fe200078e0203 */
[----:B------:R-:W-:-:S07]  /*6250*/  SHF.L.U32 R0, R2, 0x1f, RZ ;  /* 0x0000001f02007819 */ /* 0x000fce00000006ff */
.L_x_144:
[----:B--2---:R2:W3:Y:S02]  /*6260*/  SYNCS.PHASECHK.TRANS64.TRYWAIT P0, [R3+URZ], R0 ;  /* 0x00000000030075a7 */ /* 0x0044e4000800017f */
[----:B---3--:R-:W-:Y:S05]  /*6270*/  @!P0 NANOSLEEP.SYNCS 0x989680 ;  /* 0x009896800000895d */ /* 0x008fea0003900000 */
[----:B------:R-:W3:Y:S02]  /*6280*/  @!P0 SYNCS.PHASECHK.TRANS64 P0, [R3+URZ], R0 ;  /* 0x00000000030085a7 */ /* 0x000ee4000800007f */
[----:B---3--:R-:W-:Y:S05]  /*6290*/  @!P0 BRA `(.L_x_144) ;  /* 0xfffffffc00f08947 */ /* 0x008fea000383ffff */
.L_x_118:
[----:B------:R-:W-:Y:S05]  /*62a0*/  BSYNC B0 ;  /* 0x0000000000007941 */ /* 0x000fea0003800000 */
.L_x_117:
[----:B------:R-:W-:Y:S05]  /*62b0*/  EXIT ;  /* 0x000000000000794d */ /* 0x000fea0003800000 */
.L_x_18:
[----:B---3--:R3:W4:Y:S02]  /*62c0*/  SYNCS.PHASECHK.TRANS64.TRYWAIT P1, [R3+URZ], R0 ;  /* 0x00000000030075a7 */ /* 0x008724000802017f */
[----:B----4-:R-:W-:Y:S05]  /*62d0*/  @!P1 NANOSLEEP.SYNCS 0x989680 ;  /* 0x009896800000995d */ /* 0x010fea0003900000 */
[----:B------:R-:W4:Y:S02]  /*62e0*/  @!P1 SYNCS.PHASECHK.TRANS64 P1, [R3+URZ], R0 ;  /* 0x00000000030095a7 */ /* 0x000f24000802007f */
[----:B----4-:R-:W-:Y:S05]  /*62f0*/  @!P1 BRA `(.L_x_18) ;  /* 0xfffffffc00f09947 */ /* 0x010fea000383ffff */
[----:B------:R-:W-:Y:S05]  /*6300*/  BRA `(.L_x_17) ;  /* 0xffffffb000887947 */ /* 0x000fea000383ffff */
.L_x_23:
[----:B-1----:R1:W2:Y:S02]  /*6310*/  SYNCS.PHASECHK.TRANS64.TRYWAIT P1, [R5+URZ], R4 ;  /* 0x00000004050075a7 */ /* 0x0022a4000802017f */
[----:B--2---:R-:W-:Y:S05]  /*6320*/  @!P1 NANOSLEEP.SYNCS 0x989680 ;  /* 0x009896800000995d */ /* 0x004fea0003900000 */
[----:B------:R-:W2:Y:S02]  /*6330*/  @!P1 SYNCS.PHASECHK.TRANS64 P1, [R5+URZ], R4 ;  /* 0x00000004050095a7 */ /* 0x000ea4000802007f */
[----:B--2---:R-:W-:Y:S05]  /*6340*/  @!P1 BRA `(.L_x_23) ;  /* 0xfffffffc00f09947 */ /* 0x004fea000383ffff */
[----:B------:R-:W-:Y:S05]  /*6350*/  BRA `(.L_x_22) ;  /* 0xffffffb400307947 */ /* 0x000fea000383ffff */
.L_x_104:
[----:B------:R-:W-:Y:S01]  /*6360*/  BSSY B1, `(.L_x_145) ;  /* 0x0000006000017945 */ /* 0x000fe20003800000 */
[----:B------:R-:W-:-:S07]  /*6370*/  IMAD.MOV.U32 R15, RZ, RZ, -0x1 ;  /* 0xffffffffff0f7424 */ /* 0x000fce00078e00ff */
[----:B------:R-:W-:Y:S05]  /*6380*/  WARPSYNC.COLLECTIVE R15, `(.L_x_146) ;  /* 0x000000000f0c7348 */ /* 0x000fea0003c00000 */
[----:B------:R-:W-:Y:S02]  /*6390*/  ELECT P6, UR62, PT ;  /* 0x00000000003e782f */ /* 0x000fe400038c0000 */
[----:B------:R-:W-:Y:S01]  /*63a0*/  MOV R14, UR62 ;  /* 0x0000003e000e7c02 */ /* 0x000fe20008000f00 */
[----:B------:R-:W-:Y:S10]  /*63b0*/  ENDCOLLECTIVE ;  /* 0x000000000000791b */ /* 0x000ff40003800000 */
.L_x_146:
[----:B------:R-:W-:Y:S05]  /*63c0*/  BSYNC B1 ;  /* 0x0000000000017941 */ /* 0x000fea0003800000 */
.L_x_145:
[----:B------:R-:W-:Y:S05]  /*63d0*/  BRA `(.L_x_147) ;  /* 0xffffffe400587947 */ /* 0x000fea000383ffff */
.L_x_107:
[----:B0-----:R0:W1:Y:S02]  /*63e0*/  SYNCS.PHASECHK.TRANS64.TRYWAIT P1, [R14+URZ+0xc8], R7 ;  /* 0x0000c8070e0075a7 */ /* 0x001064000802017f */
[----:B-1----:R-:W-:Y:S05]  /*63f0*/  @!P1 NANOSLEEP.SYNCS 0x989680 ;  /* 0x009896800000995d */ /* 0x002fea0003900000 */
[----:B------:R-:W1:Y:S02]  /*6400*/  @!P1 SYNCS.PHASECHK.TRANS64 P1, [R14+URZ+0xc8], R7 ;  /* 0x0000c8070e0095a7 */ /* 0x000e64000802007f */
[----:B-1----:R-:W-:Y:S05]  /*6410*/  @!P1 BRA `(.L_x_107) ;  /* 0xfffffffc00f09947 */ /* 0x002fea000383ffff */
[----:B------:R-:W-:Y:S05]  /*6420*/  BRA `(.L_x_148) ;  /* 0xffffffe4008c7947 */ /* 0x000fea000383ffff */
.L_x_116:
[----:B------:R-:W-:Y:S01]  /*6430*/  BSSY B0, `(.L_x_149) ;  /* 0x0000006000007945 */ /* 0x000fe20003800000 */
[----:B------:R-:W-:-:S07]  /*6440*/  IMAD.MOV.U32 R15, RZ, RZ, -0x1 ;  /* 0xffffffffff0f7424 */ /* 0x000fce00078e00ff */
[----:B------:R-:W-:Y:S05]  /*6450*/  WARPSYNC.COLLECTIVE R15, `(.L_x_150) ;  /* 0x000000000f0c7348 */ /* 0x000fea0003c00000 */
[----:B------:R-:W-:Y:S02]  /*6460*/  ELECT P6, UR62, PT ;  /* 0x00000000003e782f */ /* 0x000fe400038c0000 */
[----:B------:R-:W-:Y:S01]  /*6470*/  MOV R14, UR62 ;  /* 0x0000003e000e7c02 */ /* 0x000fe20008000f00 */
[----:B------:R-:W-:Y:S10]  /*6480*/  ENDCOLLECTIVE ;  /* 0x000000000000791b */ /* 0x000ff40003800000 */
.L_x_150:
[----:B------:R-:W-:Y:S05]  /*6490*/  BSYNC B0 ;  /* 0x0000000000007941 */ /* 0x000fea0003800000 */
.L_x_149:
[----:B------:R-:W-:Y:S05]  /*64a0*/  BRA `(.L_x_151) ;  /* 0xffffffec00dc7947 */ /* 0x000fea000383ffff */
.L_x_120:
[----:B0-----:R0:W1:Y:S02]  /*64b0*/  SYNCS.PHASECHK.TRANS64.TRYWAIT P0, [R7+URZ], R2 ;  /* 0x00000002070075a7 */ /* 0x001064000800017f */
[----:B-1----:R-:W-:Y:S05]  /*64c0*/  @!P0 NANOSLEEP.SYNCS 0x989680 ;  /* 0x009896800000895d */ /* 0x002fea0003900000 */
[----:B------:R-:W1:Y:S02]  /*64d0*/  @!P0 SYNCS.PHASECHK.TRANS64 P0, [R7+URZ], R2 ;  /* 0x00000002070085a7 */ /* 0x000e64000800007f */
[----:B-1----:R-:W-:Y:S05]  /*64e0*/  @!P0 BRA `(.L_x_120) ;  /* 0xfffffffc00f08947 */ /* 0x002fea000383ffff */
[----:B------:R-:W-:Y:S05]  /*64f0*/  BRA `(.L_x_152) ;  /* 0xfffffff0001c7947 */ /* 0x000fea000383ffff */
.L_x_121:
[----:B0-----:R0:W1:Y:S02]  /*6500*/  SYNCS.PHASECHK.TRANS64.TRYWAIT P0, [R9+URZ], R4 ;  /* 0x00000004090075a7 */ /* 0x001064000800017f */
[----:B-1----:R-:W-:Y:S05]  /*6510*/  @!P0 NANOSLEEP.SYNCS 0x989680 ;  /* 0x009896800000895d */ /* 0x002fea0003900000 */
[----:B------:R-:W1:Y:S02]  /*6520*/  @!P0 SYNCS.PHASECHK.TRANS64 P0, [R9+URZ], R4 ;  /* 0x00000004090085a7 */ /* 0x000e64000800007f */
[----:B-1----:R-:W-:Y:S05]  /*6530*/  @!P0 BRA `(.L_x_121) ;  /* 0xfffffffc00f08947 */ /* 0x002fea000383ffff */
[----:B------:R-:W-:Y:S05]  /*6540*/  BRA `(.L_x_153) ;  /* 0xfffffff0002c7947 */ /* 0x000fea000383ffff */
.L_x_122:
[----:B0-----:R0:W1:Y:S02]  /*6550*/  SYNCS.PHASECHK.TRANS64.TRYWAIT P0, [R6+URZ], R5 ;  /* 0x00000005060075a7 */ /* 0x001064000800017f */
[----:B-1----:R-:W-:Y:S05]  /*6560*/  @!P0 NANOSLEEP.SYNCS 0x989680 ;  /* 0x009896800000895d */ /* 0x002fea0003900000 */
[----:B------:R-:W1:Y:S02]  /*6570*/  @!P0 SYNCS.PHASECHK.TRANS64 P0, [R6+URZ], R5 ;  /* 0x00000005060085a7 */ /* 0x000e64000800007f */
[----:B-1----:R-:W-:Y:S05]  /*6580*/  @!P0 BRA `(.L_x_122) ;  /* 0xfffffffc00f08947 */ /* 0x002fea000383ffff */
[----:B------:R-:W-:Y:S05]  /*6590*/  BRA `(.L_x_154) ;  /* 0xfffffff0003c7947 */ /* 0x000fea000383ffff */
.L_x_123:
[----:B0-----:R0:W1:Y:S02]  /*65a0*/  SYNCS.PHASECHK.TRANS64.TRYWAIT P0, [R9+URZ], R4 ;  /* 0x00000004090075a7 */ /* 0x001064000800017f */
[----:B-1----:R-:W-:Y:S05]  /*65b0*/  @!P0 NANOSLEEP.SYNCS 0x989680 ;  /* 0x009896800000895d */ /* 0x002fea0003900000 */
[----:B------:R-:W1:Y:S02]  /*65c0*/  @!P0 SYNCS.PHASECHK.TRANS64 P0, [R9+URZ], R4 ;  /* 0x00000004090085a7 */ /* 0x000e64000800007f */
[----:B-1----:R-:W-:Y:S05]  /*65d0*/  @!P0 BRA `(.L_x_123) ;  /* 0xfffffffc00f08947 */ /* 0x002fea000383ffff */
[----:B------:R-:W-:Y:S05]  /*65e0*/  BRA `(.L_x_155) ;  /* 0xfffffff0004c7947 */ /* 0x000fea000383ffff */
.L_x_124:
[----:B0-----:R0:W1:Y:S02]  /*65f0*/  SYNCS.PHASECHK.TRANS64.TRYWAIT P0, [R6+URZ], R5 ;  /* 0x00000005060075a7 */ /* 0x001064000800017f */
[----:B-1----:R-:W-:Y:S05]  /*6600*/  @!P0 NANOSLEEP.SYNCS 0x989680 ;  /* 0x009896800000895d */ /* 0x002fea0003900000 */
[----:B------:R-:W1:Y:S02]  /*6610*/  @!P0 SYNCS.PHASECHK.TRANS64 P0, [R6+URZ], R5 ;  /* 0x00000005060085a7 */ /* 0x000e64000800007f */
[----:B-1----:R-:W-:Y:S05]  /*6620*/  @!P0 BRA `(.L_x_124) ;  /* 0xfffffffc00f08947 */ /* 0x002fea000383ffff */
[----:B------:R-:W-:Y:S05]  /*6630*/  BRA `(.L_x_156) ;  /* 0xfffffff0005c7947 */ /* 0x000fea000383ffff */
.L_x_125:
[----:B0-----:R0:W1:Y:S02]  /*6640*/  SYNCS.PHASECHK.TRANS64.TRYWAIT P0, [R9+URZ], R4 ;  /* 0x00000004090075a7 */ /* 0x001064000800017f */
[----:B-1----:R-:W-:Y:S05]  /*6650*/  @!P0 NANOSLEEP.SYNCS 0x989680 ;  /* 0x009896800000895d */ /* 0x002fea0003900000 */
[----:B------:R-:W1:Y:S02]  /*6660*/  @!P0 SYNCS.PHASECHK.TRANS64 P0, [R9+URZ], R4 ;  /* 0x00000004090085a7 */ /* 0x000e64000800007f */
[----:B-1----:R-:W-:Y:S05]  /*6670*/  @!P0 BRA `(.L_x_125) ;  /* 0xfffffffc00f08947 */ /* 0x002fea000383ffff */
[----:B------:R-:W-:Y:S05]  /*6680*/  BRA `(.L_x_157) ;  /* 0xfffffff0006c7947 */ /* 0x000fea000383ffff */
.L_x_126:
[----:B0-----:R0:W1:Y:S02]  /*6690*/  SYNCS.PHASECHK.TRANS64.TRYWAIT P0, [R6+URZ], R5 ;  /* 0x00000005060075a7 */ /* 0x001064000800017f */
[----:B-1----:R-:W-:Y:S05]  /*66a0*/  @!P0 NANOSLEEP.SYNCS 0x989680 ;  /* 0x009896800000895d */ /* 0x002fea0003900000 */
[----:B------:R-:W1:Y:S02]  /*66b0*/  @!P0 SYNCS.PHASECHK.TRANS64 P0, [R6+URZ], R5 ;  /* 0x00000005060085a7 */ /* 0x000e64000800007f */
[----:B-1----:R-:W-:Y:S05]  /*66c0*/  @!P0 BRA `(.L_x_126) ;  /* 0xfffffffc00f08947 */ /* 0x002fea000383ffff */
[----:B------:R-:W-:Y:S05]  /*66d0*/  BRA `(.L_x_158) ;  /* 0xfffffff0007c7947 */ /* 0x000fea000383ffff */
.L_x_127:
[----:B0-----:R0:W1:Y:S02]  /*66e0*/  SYNCS.PHASECHK.TRANS64.TRYWAIT P0, [R9+URZ], R4 ;  /* 0x00000004090075a7 */ /* 0x001064000800017f */
[----:B-1----:R-:W-:Y:S05]  /*66f0*/  @!P0 NANOSLEEP.SYNCS 0x989680 ;  /* 0x009896800000895d */ /* 0x002fea0003900000 */
[----:B------:R-:W1:Y:S02]  /*6700*/  @!P0 SYNCS.PHASECHK.TRANS64 P0, [R9+URZ], R4 ;  /* 0x00000004090085a7 */ /* 0x000e64000800007f */
[----:B-1----:R-:W-:Y:S05]  /*6710*/  @!P0 BRA `(.L_x_127) ;  /* 0xfffffffc00f08947 */ /* 0x002fea000383ffff */
[----:B------:R-:W-:Y:S05]  /*6720*/  BRA `(.L_x_159) ;  /* 0xfffffff0008c7947 */ /* 0x000fea000383ffff */
.L_x_128:
[----:B0-----:R0:W1:Y:S02]  /*6730*/  SYNCS.PHASECHK.TRANS64.TRYWAIT P0, [R6+URZ], R5 ;  /* 0x00000005060075a7 */ /* 0x001064000800017f */
[----:B-1----:R-:W-:Y:S05]  /*6740*/  @!P0 NANOSLEEP.SYNCS 0x989680 ;  /* 0x009896800000895d */ /* 0x002fea0003900000 */
[----:B------:R-:W1:Y:S02]  /*6750*/  @!P0 SYNCS.PHASECHK.TRANS64 P0, [R6+URZ], R5 ;  /* 0x00000005060085a7 */ /* 0x000e64000800007f */
[----:B-1----:R-:W-:Y:S05]  /*6760*/  @!P0 BRA `(.L_x_128) ;  /* 0xfffffffc00f08947 */ /* 0x002fea000383ffff */
[----:B------:R-:W-:Y:S05]  /*6770*/  BRA `(.L_x_160) ;  /* 0xfffffff0009c7947 */ /* 0x000fea000383ffff */
.L_x_129:
[----:B0-----:R0:W1:Y:S02]  /*6780*/  SYNCS.PHASECHK.TRANS64.TRYWAIT P0, [R9+URZ], R4 ;  /* 0x00000004090075a7 */ /* 0x001064000800017f */
[----:B-1----:R-:W-:Y:S05]  /*6790*/  @!P0 NANOSLEEP.SYNCS 0x989680 ;  /* 0x009896800000895d */ /* 0x002fea0003900000 */
[----:B------:R-:W1:Y:S02]  /*67a0*/  @!P0 SYNCS.PHASECHK.TRANS64 P0, [R9+URZ], R4 ;  /* 0x00000004090085a7 */ /* 0x000e64000800007f */
[----:B-1----:R-:W-:Y:S05]  /*67b0*/  @!P0 BRA `(.L_x_129) ;  /* 0xfffffffc00f08947 */ /* 0x002fea000383ffff */
[----:B------:R-:W-:Y:S05]  /*67c0*/  BRA `(.L_x_161) ;  /* 0xfffffff000ac7947 */ /* 0x000fea000383ffff */
.L_x_130:
[----:B0-----:R0:W1:Y:S02]  /*67d0*/  SYNCS.PHASECHK.TRANS64.TRYWAIT P0, [R6+URZ], R5 ;  /* 0x00000005060075a7 */ /* 0x001064000800017f */
[----:B-1----:R-:W-:Y:S05]  /*67e0*/  @!P0 NANOSLEEP.SYNCS 0x989680 ;  /* 0x009896800000895d */ /* 0x002fea0003900000 */
[----:B------:R-:W1:Y:S02]  /*67f0*/  @!P0 SYNCS.PHASECHK.TRANS64 P0, [R6+URZ], R5 ;  /* 0x00000005060085a7 */ /* 0x000e64000800007f */
[----:B-1----:R-:W-:Y:S05]  /*6800*/  @!P0 BRA `(.L_x_130) ;  /* 0xfffffffc00f08947 */ /* 0x002fea000383ffff */
[----:B------:R-:W-:Y:S05]  /*6810*/  BRA `(.L_x_162) ;  /* 0xfffffff000bc7947 */ /* 0x000fea000383ffff */
.L_x_131:
[----:B0-----:R0:W1:Y:S02]  /*6820*/  SYNCS.PHASECHK.TRANS64.TRYWAIT P0, [R9+URZ], R4 ;  /* 0x00000004090075a7 */ /* 0x001064000800017f */
[----:B-1----:R-:W-:Y:S05]  /*6830*/  @!P0 NANOSLEEP.SYNCS 0x989680 ;  /* 0x009896800000895d */ /* 0x002fea0003900000 */
[----:B------:R-:W1:Y:S02]  /*6840*/  @!P0 SYNCS.PHASECHK.TRANS64 P0, [R9+URZ], R4 ;  /* 0x00000004090085a7 */ /* 0x000e64000800007f */
[----:B-1----:R-:W-:Y:S05]  /*6850*/  @!P0 BRA `(.L_x_131) ;  /* 0xfffffffc00f08947 */ /* 0x002fea000383ffff */
[----:B------:R-:W-:Y:S05]  /*6860*/  BRA `(.L_x_163) ;  /* 0xfffffff000cc7947 */ /* 0x000fea000383ffff */
.L_x_132:
[----:B0-----:R0:W1:Y:S02]  /*6870*/  SYNCS.PHASECHK.TRANS64.TRYWAIT P0, [R6+URZ], R5 ;  /* 0x00000005060075a7 */ /* 0x001064000800017f */
[----:B-1----:R-:W-:Y:S05]  /*6880*/  @!P0 NANOSLEEP.SYNCS 0x989680 ;  /* 0x009896800000895d */ /* 0x002fea0003900000 */
[----:B------:R-:W1:Y:S02]  /*6890*/  @!P0 SYNCS.PHASECHK.TRANS64 P0, [R6+URZ], R5 ;  /* 0x00000005060085a7 */ /* 0x000e64000800007f */
[----:B-1----:R-:W-:Y:S05]  /*68a0*/  @!P0 BRA `(.L_x_132) ;  /* 0xfffffffc00f08947 */ /* 0x002fea000383ffff */
[----:B------:R-:W-:Y:S05]  /*68b0*/  BRA `(.L_x_164) ;  /* 0xfffffff000dc7947 */ /* 0x000fea000383ffff */
.L_x_133:
[----:B0-----:R0:W1:Y:S02]  /*68c0*/  SYNCS.PHASECHK.TRANS64.TRYWAIT P0, [R9+URZ], R4 ;  /* 0x00000004090075a7 */ /* 0x001064000800017f */
[----:B-1----:R-:W-:Y:S05]  /*68d0*/  @!P0 NANOSLEEP.SYNCS 0x989680 ;  /* 0x009896800000895d */ /* 0x002fea0003900000 */
[----:B------:R-:W1:Y:S02]  /*68e0*/  @!P0 SYNCS.PHASECHK.TRANS64 P0, [R9+URZ], R4 ;  /* 0x00000004090085a7 */ /* 0x000e64000800007f */
[----:B-1----:R-:W-:Y:S05]  /*68f0*/  @!P0 BRA `(.L_x_133) ;  /* 0xfffffffc00f08947 */ /* 0x002fea000383ffff */
[----:B------:R-:W-:Y:S05]  /*6900*/  BRA `(.L_x_165) ;  /* 0xfffffff000ec7947 */ /* 0x000fea000383ffff */
.L_x_134:
[----:B0-----:R0:W1:Y:S02]  /*6910*/  SYNCS.PHASECHK.TRANS64.TRYWAIT P0, [R6+URZ], R5 ;  /* 0x00000005060075a7 */ /* 0x001064000800017f */
[----:B-1----:R-:W-:Y:S05]  /*6920*/  @!P0 NANOSLEEP.SYNCS 0x989680 ;  /* 0x009896800000895d */ /* 0x002fea0003900000 */
[----:B------:R-:W1:Y:S02]  /*6930*/  @!P0 SYNCS.PHASECHK.TRANS64 P0, [R6+URZ], R5 ;  /* 0x00000005060085a7 */ /* 0x000e64000800007f */
[----:B-1----:R-:W-:Y:S05]  /*6940*/  @!P0 BRA `(.L_x_134) ;  /* 0xfffffffc00f08947 */ /* 0x002fea000383ffff */
[----:B------:R-:W-:Y:S05]  /*6950*/  BRA `(.L_x_166) ;  /* 0xfffffff000fc7947 */ /* 0x000fea000383ffff */
.L_x_135:
[----:B0-----:R0:W1:Y:S02]  /*6960*/  SYNCS.PHASECHK.TRANS64.TRYWAIT P0, [R9+URZ], R4 ;  /* 0x00000004090075a7 */ /* 0x001064000800017f */
[----:B-1----:R-:W-:Y:S05]  /*6970*/  @!P0 NANOSLEEP.SYNCS 0x989680 ;  /* 0x009896800000895d */ /* 0x002fea0003900000 */
[----:B------:R-:W1:Y:S02]  /*6980*/  @!P0 SYNCS.PHASECHK.TRANS64 P0, [R9+URZ], R4 ;  /* 0x00000004090085a7 */ /* 0x000e64000800007f */
[----:B-1----:R-:W-:Y:S05]  /*6990*/  @!P0 BRA `(.L_x_135) ;  /* 0xfffffffc00f08947 */ /* 0x002fea000383ffff */
[----:B------:R-:W-:Y:S05]  /*69a0*/  BRA `(.L_x_167) ;  /* 0xfffffff4000c7947 */ /* 0x000fea000383ffff */
.L_x_136:
[----:B0-----:R0:W1:Y:S02]  /*69b0*/  SYNCS.PHASECHK.TRANS64.TRYWAIT P0, [R6+URZ], R5 ;  /* 0x00000005060075a7 */ /* 0x001064000800017f */
[----:B-1----:R-:W-:Y:S05]  /*69c0*/  @!P0 NANOSLEEP.SYNCS 0x989680 ;  /* 0x009896800000895d */ /* 0x002fea0003900000 */
[----:B------:R-:W1:Y:S02]  /*69d0*/  @!P0 SYNCS.PHASECHK.TRANS64 P0, [R6+URZ], R5 ;  /* 0x00000005060085a7 */ /* 0x000e64000800007f */
[----:B-1----:R-:W-:Y:S05]  /*69e0*/  @!P0 BRA `(.L_x_136) ;  /* 0xfffffffc00f08947 */ /* 0x002fea000383ffff */
[----:B------:R-:W-:Y:S05]  /*69f0*/  BRA `(.L_x_168) ;  /* 0xfffffff4001c7947 */ /* 0x000fea000383ffff */
.L_x_137:
[----:B0-----:R0:W1:Y:S02]  /*6a00*/  SYNCS.PHASECHK.TRANS64.TRYWAIT P0, [R9+URZ], R4 ;  /* 0x00000004090075a7 */ /* 0x001064000800017f */
[----:B-1----:R-:W-:Y:S05]  /*6a10*/  @!P0 NANOSLEEP.SYNCS 0x989680 ;  /* 0x009896800000895d */ /* 0x002fea0003900000 */
[----:B------:R-:W1:Y:S02]  /*6a20*/  @!P0 SYNCS.PHASECHK.TRANS64 P0, [R9+URZ], R4 ;  /* 0x00000004090085a7 */ /* 0x000e64000800007f */
[----:B-1----:R-:W-:Y:S05]  /*6a30*/  @!P0 BRA `(.L_x_137) ;  /* 0xfffffffc00f08947 */ /* 0x002fea000383ffff */
[----:B------:R-:W-:Y:S05]  /*6a40*/  BRA `(.L_x_169) ;  /* 0xfffffff4002c7947 */ /* 0x000fea000383ffff */
.L_x_138:
[----:B0-----:R0:W1:Y:S02]  /*6a50*/  SYNCS.PHASECHK.TRANS64.TRYWAIT P0, [R6+URZ], R5 ;  /* 0x00000005060075a7 */ /* 0x001064000800017f */
[----:B-1----:R-:W-:Y:S05]  /*6a60*/  @!P0 NANOSLEEP.SYNCS 0x989680 ;  /* 0x009896800000895d */ /* 0x002fea0003900000 */
[----:B------:R-:W1:Y:S02]  /*6a70*/  @!P0 SYNCS.PHASECHK.TRANS64 P0, [R6+URZ], R5 ;  /* 0x00000005060085a7 */ /* 0x000e64000800007f */
[----:B-1----:R-:W-:Y:S05]  /*6a80*/  @!P0 BRA `(.L_x_138) ;  /* 0xfffffffc00f08947 */ /* 0x002fea000383ffff */
[----:B------:R-:W-:Y:S05]  /*6a90*/  BRA `(.L_x_170) ;  /* 0xfffffff4003c7947 */ /* 0x000fea000383ffff */
.L_x_139:
[----:B0-----:R0:W1:Y:S02]  /*6aa0*/  SYNCS.PHASECHK.TRANS64.TRYWAIT P0, [R9+URZ], R4 ;  /* 0x00000004090075a7 */ /* 0x001064000800017f */
[----:B-1----:R-:W-:Y:S05]  /*6ab0*/  @!P0 NANOSLEEP.SYNCS 0x989680 ;  /* 0x009896800000895d */ /* 0x002fea0003900000 */
[----:B------:R-:W1:Y:S02]  /*6ac0*/  @!P0 SYNCS.PHASECHK.TRANS64 P0, [R9+URZ], R4 ;  /* 0x00000004090085a7 */ /* 0x000e64000800007f */
[----:B-1----:R-:W-:Y:S05]  /*6ad0*/  @!P0 BRA `(.L_x_139) ;  /* 0xfffffffc00f08947 */ /* 0x002fea000383ffff */
[----:B------:R-:W-:Y:S05]  /*6ae0*/  BRA `(.L_x_171) ;  /* 0xfffffff4004c7947 */ /* 0x000fea000383ffff */
.L_x_140:
[----:B0-----:R0:W1:Y:S02]  /*6af0*/  SYNCS.PHASECHK.TRANS64.TRYWAIT P0, [R6+URZ], R5 ;  /* 0x00000005060075a7 */ /* 0x001064000800017f */
[----:B-1----:R-:W-:Y:S05]  /*6b00*/  @!P0 NANOSLEEP.SYNCS 0x989680 ;  /* 0x009896800000895d */ /* 0x002fea0003900000 */
[----:B------:R-:W1:Y:S02]  /*6b10*/  @!P0 SYNCS.PHASECHK.TRANS64 P0, [R6+URZ], R5 ;  /* 0x00000005060085a7 */ /* 0x000e64000800007f */
[----:B-1----:R-:W-:Y:S05]  /*6b20*/  @!P0 BRA `(.L_x_140) ;  /* 0xfffffffc00f08947 */ /* 0x002fea000383ffff */
[----:B------:R-:W-:Y:S05]  /*6b30*/  BRA `(.L_x_172) ;  /* 0xfffffff4005c7947 */ /* 0x000fea000383ffff */
.L_x_141:
[----:B0-----:R0:W1:Y:S02]  /*6b40*/  SYNCS.PHASECHK.TRANS64.TRYWAIT P0, [R9+URZ], R4 ;  /* 0x00000004090075a7 */ /* 0x001064000800017f */
[----:B-1----:R-:W-:Y:S05]  /*6b50*/  @!P0 NANOSLEEP.SYNCS 0x989680 ;  /* 0x009896800000895d */ /* 0x002fea0003900000 */
[----:B------:R-:W1:Y:S02]  /*6b60*/  @!P0 SYNCS.PHASECHK.TRANS64 P0, [R9+URZ], R4 ;  /* 0x00000004090085a7 */ /* 0x000e64000800007f */
[----:B-1----:R-:W-:Y:S05]  /*6b70*/  @!P0 BRA `(.L_x_141) ;  /* 0xfffffffc00f08947 */ /* 0x002fea000383ffff */
[----:B------:R-:W-:Y:S05]  /*6b80*/  BRA `(.L_x_173) ;  /* 0xfffffff4006c7947 */ /* 0x000fea000383ffff */
.L_x_142:
[----:B0-----:R0:W1:Y:S02]  /*6b90*/  SYNCS.PHASECHK.TRANS64.TRYWAIT P0, [R6+URZ], R5 ;  /* 0x00000005060075a7 */ /* 0x001064000800017f */
[----:B-1----:R-:W-:Y:S05]  /*6ba0*/  @!P0 NANOSLEEP.SYNCS 0x989680 ;  /* 0x009896800000895d */ /* 0x002fea0003900000 */
[----:B------:R-:W1:Y:S02]  /*6bb0*/  @!P0 SYNCS.PHASECHK.TRANS64 P0, [R6+URZ], R5 ;  /* 0x00000005060085a7 */ /* 0x000e64000800007f */
[----:B-1----:R-:W-:Y:S05]  /*6bc0*/  @!P0 BRA `(.L_x_142) ;  /* 0xfffffffc00f08947 */ /* 0x002fea000383ffff */
[----:B------:R-:W-:Y:S05]  /*6bd0*/  BRA `(.L_x_174) ;  /* 0xfffffff4007c7947 */ /* 0x000fea000383ffff */
.L_x_143:
[----:B-1----:R1:W2:Y:S02]  /*6be0*/  SYNCS.PHASECHK.TRANS64.TRYWAIT P0, [R9+URZ], R4 ;  /* 0x00000004090075a7 */ /* 0x0022a4000800017f */
[----:B--2---:R-:W-:Y:S05]  /*6bf0*/  @!P0 NANOSLEEP.SYNCS 0x989680 ;  /* 0x009896800000895d */ /* 0x004fea0003900000 */
[----:B------:R-:W2:Y:S02]  /*6c00*/  @!P0 SYNCS.PHASECHK.TRANS64 P0, [R9+URZ], R4 ;  /* 0x00000004090085a7 */ /* 0x000ea4000800007f */
[----:B--2---:R-:W-:Y:S05]  /*6c10*/  @!P0 BRA `(.L_x_143) ;  /* 0xfffffffc00f08947 */ /* 0x004fea000383ffff */
[----:B------:R-:W-:Y:S05]  /*6c20*/  BRA `(.L_x_175) ;  /* 0xfffffff400847947 */ /* 0x000fea000383ffff */
.L_x_176:
[----:B------:R-:W-:-:S00]  /*6c30*/  BRA `(.L_x_176) ;  /* 0xfffffffc00fc7947 */ /* 0x000fc0000383ffff */
[----:B------:R-:W-:-:S00]  /*6c40*/  NOP ;  /* 0x0000000000007918 */ /* 0x000fc00000000000 */
        /* <DEDUP_REMOVED lines=11> */
.L_x_177:


//--------------------- .nv.global.init           --------------------------
	.section	.nv.global.init,"aw",@progbits
.nv.global.init:
	.type		$str$22,@object
	.size		$str$22,($str$23 - $str$22)
$str$22:
        /*0000*/ 	.byte	0x6b, 0x5f, 0x74, 0x69, 0x6c, 0x65, 0x5f, 0x63, 0x6f, 0x75, 0x6e, 0x74, 0x20, 0x3e, 0x3d, 0x20
        /*0010*/ 	.byte	0x31, 0x00
	.type		$str$23,@object
	.size		$str$23,(__unnamed_1 - $str$23)
$str$23:
        /*0012*/ 	.byte	0x2f, 0x74, 0x6d, 0x70, 0x2f, 0x63, 0x75, 0x74, 0x6c, 0x61, 0x73, 0x73, 0x5f, 0x73, 0x77, 0x65
        /*0022*/ 	.byte	0x65, 0x70, 0x5f, 0x73, 0x72, 0x63, 0x2f, 0x69, 0x6e, 0x63, 0x6c, 0x75, 0x64, 0x65, 0x2f, 0x63
        /*0032*/ 	.byte	0x75, 0x74, 0x6c, 0x61, 0x73, 0x73, 0x2f, 0x67, 0x65, 0x6d, 0x6d, 0x2f, 0x63, 0x6f, 0x6c, 0x6c
        /*0042*/ 	.byte	0x65, 0x63, 0x74, 0x69, 0x76, 0x65, 0x2f, 0x73, 0x6d, 0x39, 0x30, 0x5f, 0x6d, 0x6d, 0x61, 0x5f
        /*0052*/ 	.byte	0x74, 0x6d, 0x61, 0x5f, 0x67, 0x6d, 0x6d, 0x61, 0x5f, 0x73, 0x73, 0x5f, 0x77, 0x61, 0x72, 0x70
        /*0062*/ 	.byte	0x73, 0x70, 0x65, 0x63, 0x69, 0x61, 0x6c, 0x69, 0x7a, 0x65, 0x64, 0x2e, 0x68, 0x70, 0x70, 0x00
	.type		__unnamed_1,@object
	.size		__unnamed_1,(.L_0 - __unnamed_1)
__unnamed_1:
        /*0072*/ 	.byte	0x76, 0x6f, 0x69, 0x64, 0x20, 0x63, 0x75, 0x74, 0x6c, 0x61, 0x73, 0x73, 0x3a, 0x3a, 0x67, 0x65
        /* <DEDUP_REMOVED lines=171> */
        /*0b32*/ 	.byte	0x74, 0x65, 0x3a, 0x3a, 0x69, 0x64, 0x65, 0x6e, 0x74, 0x69, 0x74, 0x79, 0x5d, 0x00
.L_0:


//--------------------- .nv.shared._ZN7cutlass13device_kernelINS_4gemm6kernel13GemmUniversalIN4cute5tupleIJiiiiEEENS1_10collective13CollectiveMmaINS1_34MainloopSm90TmaGmmaWarpSpecializedILi25ENS5_IJNS4_1CILi1EEESB_SB_EEENS1_35KernelTmaWarpSpecializedCooperativeEEENS5_IJNSA_ILi256EEENSA_ILi32EEESG_EEEaNS5_IJlSB_lEEEaSI_NS4_8TiledMMAINS4_8MMA_AtomIJNS4_4SM904GMMA26MMA_64x32x32_S32S8S8_SS_TNEEEENS4_6LayoutINS5_IJNSA_ILi2EEESB_SB_EEENS5_IJSB_NSA_ILi0EEESS_EEEEENS5_IJNS4_10UnderscoreESV_SV_EEEEENS4_13SM90_TMA_LOADENS4_14ComposedLayoutINS4_7SwizzleILi1ELi4ELi3EEENS4_18smem_ptr_flag_bitsILi8EEENSP_INS5_IJNSA_ILi8EEESG_EEENS5_IJSG_SB_EEEEEEEvNS4_8identityESY_S18_vS19_EENS_8epilogue10collective6detail29Sm90TmaWarpSpecializedAdapterINS1C_15DefaultEpilogueIaSI_SI_NS1B_6thread17LinearCombinationIaLi1EiiLNS1G_9ScaleType4KindE0ELNS_15FloatRoundStyleE2EaEENS1_15EpilogueDefaultEEEEEvvEEEEvNT_6ParamsE --------------------------
	.section	.nv.shared._ZN7cutlass13device_kernelINS_4gemm6kernel13GemmUniversalIN4cute5tupleIJiiiiEEENS1_10collective13CollectiveMmaINS1_34MainloopSm90TmaGmmaWarpSpecializedILi25ENS5_IJNS4_1CILi1EEESB_SB_EEENS1_35KernelTmaWarpSpecializedCooperativeEEENS5_IJNSA_ILi256EEENSA_ILi32EEESG_EEEaNS5_IJlSB_lEEEaSI_NS4_8TiledMMAINS4_8MMA_AtomIJNS4_4SM904GMMA26MMA_64x32x32_S32S8S8_SS_TNEEEENS4_6LayoutINS5_IJNSA_ILi2EEESB_SB_EEENS5_IJSB_NSA_ILi0EEESS_EEEEENS5_IJNS4_10UnderscoreESV_SV_EEEEENS4_13SM90_TMA_LOADENS4_14ComposedLayoutINS4_7SwizzleILi1ELi4ELi3EEENS4_18smem_ptr_flag_bitsILi8EEENSP_INS5_IJNSA_ILi8EEESG_EEENS5_IJSG_SB_EEEEEEEvNS4_8identityESY_S18_vS19_EENS_8epilogue10collective6detail29Sm90TmaWarpSpecializedAdapterINS1C_15DefaultEpilogueIaSI_SI_NS1B_6thread17LinearCombinationIaLi1EiiLNS1G_9ScaleType4KindE0ELNS_15FloatRoundStyleE2EaEENS1_15EpilogueDefaultEEEEEvvEEEEvNT_6ParamsE,"aw",@nobits
	.sectionflags	@""
	.align	16
	.zero		1024


//--------------------- .nv.shared.reserved.0     --------------------------
	.section	.nv.shared.reserved.0,"aw",@nobits
	.weak		__nv_reservedSMEM_offset_0_alias
	.size		__nv_reservedSMEM_offset_0_alias, 0, 0
	.other		__nv_reservedSMEM_offset_0_alias,@"STO_CUDA_RESERVED_SHARED STV_DEFAULT"
__nv_reservedSMEM_offset_0_alias:
	.zero		0


//--------------------- .nv.global                --------------------------
	.section	.nv.global,"aw",@nobits
.nv.global:
	.type		_ZN39_INTERNAL_4c6e43e3_4_k_cu_e32caead_62224cute1_E,@object
	.size		_ZN39_INTERNAL_4c6e43e3_4_k_cu_e32caead_62224cute1_E,(_ZN39_INTERNAL_4c6e43e3_4_k_cu_e32caead_62224cuda3std3__45__cpo6cbeginE - _ZN39_INTERNAL_4c6e43e3_4_k_cu_e32caead_62224cute1_E)
_ZN39_INTERNAL_4c6e43e3_4_k_cu_e32caead_62224cute1_E:
	.zero		1
	.type		_ZN39_INTERNAL_4c6e43e3_4_k_cu_e32caead_62224cuda3std3__45__cpo6cbeginE,@object
	.size		_ZN39_INTERNAL_4c6e43e3_4_k_cu_e32caead_62224cuda3std3__45__cpo6cbeginE,(_ZN39_INTERNAL_4c6e43e3_4_k_cu_e32caead_62224cuda3std3__48in_placeE - _ZN39_INTERNAL_4c6e43e3_4_k_cu_e32caead_62224cuda3std3__45__cpo6cbeginE)
_ZN39_INTERNAL_4c6e43e3_4_k_cu_e32caead_62224cuda3std3__45__cpo6cbeginE:
	.zero		1
	.type		_ZN39_INTERNAL_4c6e43e3_4_k_cu_e32caead_62224cuda3std3__48in_placeE,@object
	.size		_ZN39_INTERNAL_4c6e43e3_4_k_cu_e32caead_62224cuda3std3__48in_placeE,(_ZN39_INTERNAL_4c6e43e3_4_k_cu_e32caead_62224cuda3std6ranges3__45__cpo9iter_moveE - _ZN39_INTERNAL_4c6e43e3_4_k_cu_e32caead_62224cuda3std3__48in_placeE)
_ZN39_INTERNAL_4c6e43e3_4_k_cu_e32caead_62224cuda3std3__48in_placeE:
	.zero		1
	.type		_ZN39_INTERNAL_4c6e43e3_4_k_cu_e32caead_62224cuda3std6ranges3__45__cpo9iter_moveE,@object
	.size		_ZN39_INTERNAL_4c6e43e3_4_k_cu_e32caead_62224cuda3std6ranges3__45__cpo9iter_moveE,(_ZN39_INTERNAL_4c6e43e3_4_k_cu_e32caead_62224cuda3std3__45__cpo5beginE - _ZN39_INTERNAL_4c6e43e3_4_k_cu_e32caead_62224cuda3std6ranges3__45__cpo9iter_moveE)
_ZN39_INTERNAL_4c6e43e3_4_k_cu_e32caead_62224cuda3std6ranges3__45__cpo9iter_moveE:
	.zero		1
	.type		_ZN39_INTERNAL_4c6e43e3_4_k_cu_e32caead_62224cuda3std3__45__cpo5beginE,@object
	.size		_ZN39_INTERNAL_4c6e43e3_4_k_cu_e32caead_62224cuda3std3__45__cpo5beginE,(_ZN39_INTERNAL_4c6e43e3_4_k_cu_e32caead_62224cuda3std3__441_GLOBAL__N__4c6e43e3_4_k_cu_e32caead_62226ignoreE - _ZN39_INTERNAL_4c6e43e3_4_k_cu_e32caead_62224cuda3std3__45__cpo5beginE)
_ZN39_INTERNAL_4c6e43e3_4_k_cu_e32caead_62224cuda3std3__45__cpo5beginE:
	.zero		1
	.type		_ZN39_INTERNAL_4c6e43e3_4_k_cu_e32caead_62224cuda3std3__441_GLOBAL__N__4c6e43e3_4_k_cu_e32caead_62226ignoreE,@object
	.size		_ZN39_INTERNAL_4c6e43e3_4_k_cu_e32caead_62224cuda3std3__441_GLOBAL__N__4c6e43e3_4_k_cu_e32caead_62226ignoreE,(_ZN39_INTERNAL_4c6e43e3_4_k_cu_e32caead_62224cute7productE - _ZN39_INTERNAL_4c6e43e3_4_k_cu_e32caead_62224cuda3std3__441_GLOBAL__N__4c6e43e3_4_k_cu_e32caead_62226ignoreE)
_ZN39_INTERNAL_4c6e43e3_4_k_cu_e32caead_62224cuda3std3__441_GLOBAL__N__4c6e43e3_4_k_cu_e32caead_62226ignoreE:
	.zero		1
	.type		_ZN39_INTERNAL_4c6e43e3_4_k_cu_e32caead_62224cute7productE,@object
	.size		_ZN39_INTERNAL_4c6e43e3_4_k_cu_e32caead_62224cute7productE,(_ZN39_INTERNAL_4c6e43e3_4_k_cu_e32caead_62224cuda3std3__45__cpo3endE - _ZN39_INTERNAL_4c6e43e3_4_k_cu_e32caead_62224cute7productE)
_ZN39_INTERNAL_4c6e43e3_4_k_cu_e32caead_62224cute7productE:
	.zero		1
	.type		_ZN39_INTERNAL_4c6e43e3_4_k_cu_e32caead_62224cuda3std3__45__cpo3endE,@object
	.size		_ZN39_INTERNAL_4c6e43e3_4_k_cu_e32caead_62224cuda3std3__45__cpo3endE,(_ZN39_INTERNAL_4c6e43e3_4_k_cu_e32caead_62224cuda3std3__419piecewise_constructE - _ZN39_INTERNAL_4c6e43e3_4_k_cu_e32caead_62224cuda3std3__45__cpo3endE)
_ZN39_INTERNAL_4c6e43e3_4_k_cu_e32caead_62224cuda3std3__45__cpo3endE:
	.zero		1
	.type		_ZN39_INTERNAL_4c6e43e3_4_k_cu_e32caead_62224cuda3std3__419piecewise_constructE,@object
	.size		_ZN39_INTERNAL_4c6e43e3_4_k_cu_e32caead_62224cuda3std3__419piecewise_constructE,(_ZN39_INTERNAL_4c6e43e3_4_k_cu_e32caead_62224cuda3std3__45__cpo4cendE - _ZN39_INTERNAL_4c6e43e3_4_k_cu_e32caead_62224cuda3std3__419piecewise_constructE)
_ZN39_INTERNAL_4c6e43e3_4_k_cu_e32caead_62224cuda3std3__419piecewise_constructE:
	.zero		1
	.type		_ZN39_INTERNAL_4c6e43e3_4_k_cu_e32caead_62224cuda3std3__45__cpo4cendE,@object
	.size		_ZN39_INTERNAL_4c6e43e3_4_k_cu_e32caead_62224cuda3std3__45__cpo4cendE,(_ZN39_INTERNAL_4c6e43e3_4_k_cu_e32caead_62224cuda3std6ranges3__45__cpo4swapE - _ZN39_INTERNAL_4c6e43e3_4_k_cu_e32caead_62224cuda3std3__45__cpo4cendE)
_ZN39_INTERNAL_4c6e43e3_4_k_cu_e32caead_62224cuda3std3__45__cpo4cendE:
	.zero		1
	.type		_ZN39_INTERNAL_4c6e43e3_4_k_cu_e32caead_62224cuda3std6ranges3__45__cpo4swapE,@object
	.size		_ZN39_INTERNAL_4c6e43e3_4_k_cu_e32caead_62224cuda3std6ranges3__45__cpo4swapE,(.L_8 - _ZN39_INTERNAL_4c6e43e3_4_k_cu_e32caead_62224cuda3std6ranges3__45__cpo4swapE)
_ZN39_INTERNAL_4c6e43e3_4_k_cu_e32caead_62224cuda3std6ranges3__45__cpo4swapE:
	.zero		1
.L_8:


//--------------------- .nv.constant0._ZN7cutlass13device_kernelINS_4gemm6kernel13GemmUniversalIN4cute5tupleIJiiiiEEENS1_10collective13CollectiveMmaINS1_34MainloopSm90TmaGmmaWarpSpecializedILi25ENS5_IJNS4_1CILi1EEESB_SB_EEENS1_35KernelTmaWarpSpecializedCooperativeEEENS5_IJNSA_ILi256EEENSA_ILi32EEESG_EEEaNS5_IJlSB_lEEEaSI_NS4_8TiledMMAINS4_8MMA_AtomIJNS4_4SM904GMMA26MMA_64x32x32_S32S8S8_SS_TNEEEENS4_6LayoutINS5_IJNSA_ILi2EEESB_SB_EEENS5_IJSB_NSA_ILi0EEESS_EEEEENS5_IJNS4_10UnderscoreESV_SV_EEEEENS4_13SM90_TMA_LOADENS4_14ComposedLayoutINS4_7SwizzleILi1ELi4ELi3EEENS4_18smem_ptr_flag_bitsILi8EEENSP_INS5_IJNSA_ILi8EEESG_EEENS5_IJSG_SB_EEEEEEEvNS4_8identityESY_S18_vS19_EENS_8epilogue10collective6detail29Sm90TmaWarpSpecializedAdapterINS1C_15DefaultEpilogueIaSI_SI_NS1B_6thread17LinearCombinationIaLi1EiiLNS1G_9ScaleType4KindE0ELNS_15FloatRoundStyleE2EaEENS1_15EpilogueDefaultEEEEEvvEEEEvNT_6ParamsE --------------------------
	.section	.nv.constant0._ZN7cutlass13device_kernelINS_4gemm6kernel13GemmUniversalIN4cute5tupleIJiiiiEEENS1_10collective13CollectiveMmaINS1_34MainloopSm90TmaGmmaWarpSpecializedILi25ENS5_IJNS4_1CILi1EEESB_SB_EEENS1_35KernelTmaWarpSpecializedCooperativeEEENS5_IJNSA_ILi256EEENSA_ILi32EEESG_EEEaNS5_IJlSB_lEEEaSI_NS4_8TiledMMAINS4_8MMA_AtomIJNS4_4SM904GMMA26MMA_64x32x32_S32S8S8_SS_TNEEEENS4_6LayoutINS5_IJNSA_ILi2EEESB_SB_EEENS5_IJSB_NSA_ILi0EEESS_EEEEENS5_IJNS4_10UnderscoreESV_SV_EEEEENS4_13SM90_TMA_LOADENS4_14ComposedLayoutINS4_7SwizzleILi1ELi4ELi3EEENS4_18smem_ptr_flag_bitsILi8EEENSP_INS5_IJNSA_ILi8EEESG_EEENS5_IJSG_SB_EEEEEEEvNS4_8identityESY_S18_vS19_EENS_8epilogue10collective6detail29Sm90TmaWarpSpecializedAdapterINS1C_15DefaultEpilogueIaSI_SI_NS1B_6thread17LinearCombinationIaLi1EiiLNS1G_9ScaleType4KindE0ELNS_15FloatRoundStyleE2EaEENS1_15EpilogueDefaultEEEEEvvEEEEvNT_6ParamsE,"a",@progbits
	.sectionflags	@""
	.align	4
.nv.constant0._ZN7cutlass13device_kernelINS_4gemm6kernel13GemmUniversalIN4cute5tupleIJiiiiEEENS1_10collective13CollectiveMmaINS1_34MainloopSm90TmaGmmaWarpSpecializedILi25ENS5_IJNS4_1CILi1EEESB_SB_EEENS1_35KernelTmaWarpSpecializedCooperativeEEENS5_IJNSA_ILi256EEENSA_ILi32EEESG_EEEaNS5_IJlSB_lEEEaSI_NS4_8TiledMMAINS4_8MMA_AtomIJNS4_4SM904GMMA26MMA_64x32x32_S32S8S8_SS_TNEEEENS4_6LayoutINS5_IJNSA_ILi2EEESB_SB_EEENS5_IJSB_NSA_ILi0EEESS_EEEEENS5_IJNS4_10UnderscoreESV_SV_EEEEENS4_13SM90_TMA_LOADENS4_14ComposedLayoutINS4_7SwizzleILi1ELi4ELi3EEENS4_18smem_ptr_flag_bitsILi8EEENSP_INS5_IJNSA_ILi8EEESG_EEENS5_IJSG_SB_EEEEEEEvNS4_8identityESY_S18_vS19_EENS_8epilogue10collective6detail29Sm90TmaWarpSpecializedAdapterINS1C_15DefaultEpilogueIaSI_SI_NS1B_6thread17LinearCombinationIaLi1EiiLNS1G_9ScaleType4KindE0ELNS_15FloatRoundStyleE2EaEENS1_15EpilogueDefaultEEEEEvvEEEEvNT_6ParamsE:
	.zero		1664


//--------------------- SYMBOLS --------------------------

	.type		.nv.reservedSmem.offset0,@object
	.size		.nv.reservedSmem.offset0,0x4
	.type		__assertfail,@function
